// auto-generated by cutlass_sweep.gemm — config: {"arch": "sm_100", "cluster_m": 4, "cluster_n": 4, "dtype": "e4m3", "dtype_b": "e4m3", "layout": "nt", "stages": 0, "tile_k": 32, "tile_m": 64, "tile_n": 64}
#include "cutlass/cutlass.h"
#include "cutlass/gemm/collective/collective_builder.hpp"
#include "cutlass/gemm/device/gemm_universal_adapter.h"
#include "cutlass/gemm/kernel/gemm_universal.hpp"
#include "cutlass/epilogue/collective/collective_builder.hpp"

using ElemA = cutlass::float_e4m3_t;
using ElemB = cutlass::float_e4m3_t;
using ElemCD = cutlass::float_e4m3_t;
using Acc  = float;
using TileShape    = cute::Shape<cute::_64, cute::_64, cute::_32>;
using ClusterShape = cute::Shape<cute::_4, cute::_4, cute::_1>;

using CollectiveEpilogue = typename cutlass::epilogue::collective::CollectiveBuilder<
    cutlass::arch::Sm100, cutlass::arch::OpClassTensorOp,
    TileShape, ClusterShape,
    cutlass::epilogue::collective::EpilogueTileAuto,
    Acc, Acc,
    ElemCD, cutlass::layout::RowMajor, 128 / cutlass::sizeof_bits<ElemCD>::value,
    ElemCD, cutlass::layout::RowMajor, 128 / cutlass::sizeof_bits<ElemCD>::value,
    cutlass::epilogue::collective::EpilogueScheduleAuto
  >::CollectiveOp;

using CollectiveMainloop = typename cutlass::gemm::collective::CollectiveBuilder<
    cutlass::arch::Sm100, cutlass::arch::OpClassTensorOp,
    ElemA, cutlass::layout::RowMajor, 128 / cutlass::sizeof_bits<ElemA>::value,
    ElemB, cutlass::layout::ColumnMajor, 128 / cutlass::sizeof_bits<ElemB>::value,
    Acc,
    TileShape, ClusterShape,
    cutlass::gemm::collective::StageCountAutoCarveout<static_cast<int>(sizeof(typename CollectiveEpilogue::SharedStorage))>,
    cutlass::gemm::collective::KernelScheduleAuto
  >::CollectiveOp;

using GemmKernel = cutlass::gemm::kernel::GemmUniversal<
    cute::Shape<int,int,int,int>,
    CollectiveMainloop,
    CollectiveEpilogue
>;
using Gemm = cutlass::gemm::device::GemmUniversalAdapter<GemmKernel>;

// Force the device kernel symbol into the cubin without needing a host main.
auto* _anchor = &cutlass::device_kernel<GemmKernel>;


// ===== COMPILED SASS (sm_100a) =====

	.target	sm_100a

	.elftype	@"ET_EXEC"


//--------------------- .note.nv.tkinfo           --------------------------
	.section	.note.nv.tkinfo,"",@"SHT_NOTE"
	.sectionflags	@"SHF_NOTE_NV_TKINFO"
	.tkinfo
        /*0018*/ 	.word	0x00000002
        /*0030*/ 	.string	""
        /*0030*/ 	.string	"ptxas"
        /*0030*/ 	.string	"Cuda compilation tools, release 13.0, V13.0.88"
        /*0030*/ 	.string	"Build cuda_13.0.r13.0/compiler.36424714_0"
        /*0030*/ 	.string	"-arch sm_100a -m 64 "



//--------------------- .note.nv.cuinfo           --------------------------
	.section	.note.nv.cuinfo,"",@"SHT_NOTE"
	.sectionflags	@"SHF_NOTE_NV_CUINFO"
        /*0018*/ 	.short	0x0002
        /*001a*/ 	.short	0x0064
        /*001c*/ 	.short	0x0082
	.zero		2


//--------------------- .nv.info                  --------------------------
	.section	.nv.info,"",@"SHT_CUDA_INFO"
	.align	4


	//----- nvinfo : EIATTR_REGCOUNT
	.align		4
        /*0000*/ 	.byte	0x04, 0x2f
        /*0002*/ 	.short	(.L_19 - .L_18)
	.align		4
.L_18:
        /*0004*/ 	.word	index@(_ZN7cutlass13device_kernelINS_4gemm6kernel13GemmUniversalIN4cute5tupleIJiiiiEEENS1_10collective13CollectiveMmaINS1_35MainloopSm100TmaUmmaWarpSpecializedILi54ELi2ELi4ENS5_IJNS4_1CILi4EEESB_NSA_ILi1EEEEEEEENS5_IJNSA_ILi64EEESF_NSA_ILi32EEEEEENS_12float_e4m3_tENS5_IJlSC_lEEESI_SJ_NS4_8TiledMMAINS4_8MMA_AtomIJNS4_10MMA_TraitsINS4_19SM100_MMA_F8F6F4_SSEJSI_SI_fSF_SF_NS4_17integral_constantINS4_4UMMA5MajorELSQ_0EEESR_NSO_INSP_7ScaleInELSS_0EEEST_EEEEEENS4_6LayoutINS5_IJSC_SC_SC_EEENS5_IJNSA_ILi0EEESY_SY_EEEEENS5_IJNS4_10UnderscoreES11_S11_EEEEENS4_23SM90_TMA_LOAD_MULTICASTENS4_14ComposedLayoutINS4_7SwizzleILi1ELi4ELi3EEENS4_18smem_ptr_flag_bitsILi8EEENSW_INS5_IJNSA_ILi8EEESG_EEENS5_IJSG_SC_EEEEEEEvNS4_8identityES14_S1E_vS1F_EENS_8epilogue10collective18CollectiveEpilogueINS1H_23Sm100TmaWarpSpecializedILi1ELi1ELi32ELb0ELb0EEEJSH_NS5_IJNSW_ISF_SC_EES1M_EEESI_SJ_SI_SJ_NS1H_6fusion15FusionCallbacksIS1L_NS1O_17LinearCombinationISI_fSI_fLNS_15FloatRoundStyleE2EEESH_S1N_JEEENS4_5SM1004TMEM4LOAD26SM100_TMEM_LOAD_16dp32b32xENS4_13SM90_TMA_LOADENS15_INS16_ILi2ELi4ELi3EEES19_NSW_INS5_IJS1A_SF_EEENS5_IJSF_SC_EEEEEEENS4_39AutoVectorizingCopyWithAssumedAlignmentILi128EEENS4_14SM90_TMA_STOREES23_S25_S25_EEEvvEEEEvNT_6ParamsE)
        /*0008*/ 	.word	0x00000059


	//----- nvinfo : EIATTR_FRAME_SIZE
	.align		4
.L_19:
        /*000c*/ 	.byte	0x04, 0x11
        /*000e*/ 	.short	(.L_21 - .L_20)
	.align		4
.L_20:
        /*0010*/ 	.word	index@($__internal_2_$__cuda_sm10x_tcgen05_guardrail_trap_unallocated_columns_being_dealloced)
        /*0014*/ 	.word	0x00000000


	//----- nvinfo : EIATTR_FRAME_SIZE
	.align		4
.L_21:
        /*0018*/ 	.byte	0x04, 0x11
        /*001a*/ 	.short	(.L_23 - .L_22)
	.align		4
.L_22:
        /*001c*/ 	.word	index@($__internal_1_$__cuda_sm10x_tcgen05_guardrail_trap_phase_invalid_during_alloc)
        /*0020*/ 	.word	0x00000000


	//----- nvinfo : EIATTR_FRAME_SIZE
	.align		4
.L_23:
        /*0024*/ 	.byte	0x04, 0x11
        /*0026*/ 	.short	(.L_25 - .L_24)
	.align		4
.L_24:
        /*0028*/ 	.word	index@($__internal_0_$__cuda_sm10x_tcgen05_guardrail_trap_col_being_dealloced_not_returned_by_alloc)
        /*002c*/ 	.word	0x00000000


	//----- nvinfo : EIATTR_FRAME_SIZE
	.align		4
.L_25:
        /*0030*/ 	.byte	0x04, 0x11
        /*0032*/ 	.short	(.L_27 - .L_26)
	.align		4
.L_26:
        /*0034*/ 	.word	index@(_ZN7cutlass13device_kernelINS_4gemm6kernel13GemmUniversalIN4cute5tupleIJiiiiEEENS1_10collective13CollectiveMmaINS1_35MainloopSm100TmaUmmaWarpSpecializedILi54ELi2ELi4ENS5_IJNS4_1CILi4EEESB_NSA_ILi1EEEEEEEENS5_IJNSA_ILi64EEESF_NSA_ILi32EEEEEENS_12float_e4m3_tENS5_IJlSC_lEEESI_SJ_NS4_8TiledMMAINS4_8MMA_AtomIJNS4_10MMA_TraitsINS4_19SM100_MMA_F8F6F4_SSEJSI_SI_fSF_SF_NS4_17integral_constantINS4_4UMMA5MajorELSQ_0EEESR_NSO_INSP_7ScaleInELSS_0EEEST_EEEEEENS4_6LayoutINS5_IJSC_SC_SC_EEENS5_IJNSA_ILi0EEESY_SY_EEEEENS5_IJNS4_10UnderscoreES11_S11_EEEEENS4_23SM90_TMA_LOAD_MULTICASTENS4_14ComposedLayoutINS4_7SwizzleILi1ELi4ELi3EEENS4_18smem_ptr_flag_bitsILi8EEENSW_INS5_IJNSA_ILi8EEESG_EEENS5_IJSG_SC_EEEEEEEvNS4_8identityES14_S1E_vS1F_EENS_8epilogue10collective18CollectiveEpilogueINS1H_23Sm100TmaWarpSpecializedILi1ELi1ELi32ELb0ELb0EEEJSH_NS5_IJNSW_ISF_SC_EES1M_EEESI_SJ_SI_SJ_NS1H_6fusion15FusionCallbacksIS1L_NS1O_17LinearCombinationISI_fSI_fLNS_15FloatRoundStyleE2EEESH_S1N_JEEENS4_5SM1004TMEM4LOAD26SM100_TMEM_LOAD_16dp32b32xENS4_13SM90_TMA_LOADENS15_INS16_ILi2ELi4ELi3EEES19_NSW_INS5_IJS1A_SF_EEENS5_IJSF_SC_EEEEEEENS4_39AutoVectorizingCopyWithAssumedAlignmentILi128EEENS4_14SM90_TMA_STOREES23_S25_S25_EEEvvEEEEvNT_6ParamsE)
        /*0038*/ 	.word	0x00000000


	//----- nvinfo : EIATTR_MIN_STACK_SIZE
	.align		4
.L_27:
        /*003c*/ 	.byte	0x04, 0x12
        /*003e*/ 	.short	(.L_29 - .L_28)
	.align		4
.L_28:
        /*0040*/ 	.word	index@(_ZN7cutlass13device_kernelINS_4gemm6kernel13GemmUniversalIN4cute5tupleIJiiiiEEENS1_10collective13CollectiveMmaINS1_35MainloopSm100TmaUmmaWarpSpecializedILi54ELi2ELi4ENS5_IJNS4_1CILi4EEESB_NSA_ILi1EEEEEEEENS5_IJNSA_ILi64EEESF_NSA_ILi32EEEEEENS_12float_e4m3_tENS5_IJlSC_lEEESI_SJ_NS4_8TiledMMAINS4_8MMA_AtomIJNS4_10MMA_TraitsINS4_19SM100_MMA_F8F6F4_SSEJSI_SI_fSF_SF_NS4_17integral_constantINS4_4UMMA5MajorELSQ_0EEESR_NSO_INSP_7ScaleInELSS_0EEEST_EEEEEENS4_6LayoutINS5_IJSC_SC_SC_EEENS5_IJNSA_ILi0EEESY_SY_EEEEENS5_IJNS4_10UnderscoreES11_S11_EEEEENS4_23SM90_TMA_LOAD_MULTICASTENS4_14ComposedLayoutINS4_7SwizzleILi1ELi4ELi3EEENS4_18smem_ptr_flag_bitsILi8EEENSW_INS5_IJNSA_ILi8EEESG_EEENS5_IJSG_SC_EEEEEEEvNS4_8identityES14_S1E_vS1F_EENS_8epilogue10collective18CollectiveEpilogueINS1H_23Sm100TmaWarpSpecializedILi1ELi1ELi32ELb0ELb0EEEJSH_NS5_IJNSW_ISF_SC_EES1M_EEESI_SJ_SI_SJ_NS1H_6fusion15FusionCallbacksIS1L_NS1O_17LinearCombinationISI_fSI_fLNS_15FloatRoundStyleE2EEESH_S1N_JEEENS4_5SM1004TMEM4LOAD26SM100_TMEM_LOAD_16dp32b32xENS4_13SM90_TMA_LOADENS15_INS16_ILi2ELi4ELi3EEES19_NSW_INS5_IJS1A_SF_EEENS5_IJSF_SC_EEEEEEENS4_39AutoVectorizingCopyWithAssumedAlignmentILi128EEENS4_14SM90_TMA_STOREES23_S25_S25_EEEvvEEEEvNT_6ParamsE)
        /*0044*/ 	.word	0x00000000
.L_29:


//--------------------- .nv.compat                --------------------------
	.section	.nv.compat,"",@"SHT_CUDA_COMPAT_INFO"
	.align	4
        /*0000*/ 	.byte	0x02, 0x09, 0x01, 0x00, 0x02, 0x02, 0x02, 0x00, 0x02, 0x05, 0x05, 0x00, 0x03, 0x07, 0x01, 0x01
        /*0010*/ 	.byte	0x02, 0x03, 0x01, 0x00, 0x02, 0x06, 0x01, 0x00, 0x04, 0x0b, 0x08, 0x00, 0x09, 0x00, 0x00, 0x00
        /*0020*/ 	.byte	0x00, 0x00, 0x00, 0x00


//--------------------- .nv.info._ZN7cutlass13device_kernelINS_4gemm6kernel13GemmUniversalIN4cute5tupleIJiiiiEEENS1_10collective13CollectiveMmaINS1_35MainloopSm100TmaUmmaWarpSpecializedILi54ELi2ELi4ENS5_IJNS4_1CILi4EEESB_NSA_ILi1EEEEEEEENS5_IJNSA_ILi64EEESF_NSA_ILi32EEEEEENS_12float_e4m3_tENS5_IJlSC_lEEESI_SJ_NS4_8TiledMMAINS4_8MMA_AtomIJNS4_10MMA_TraitsINS4_19SM100_MMA_F8F6F4_SSEJSI_SI_fSF_SF_NS4_17integral_constantINS4_4UMMA5MajorELSQ_0EEESR_NSO_INSP_7ScaleInELSS_0EEEST_EEEEEENS4_6LayoutINS5_IJSC_SC_SC_EEENS5_IJNSA_ILi0EEESY_SY_EEEEENS5_IJNS4_10UnderscoreES11_S11_EEEEENS4_23SM90_TMA_LOAD_MULTICASTENS4_14ComposedLayoutINS4_7SwizzleILi1ELi4ELi3EEENS4_18smem_ptr_flag_bitsILi8EEENSW_INS5_IJNSA_ILi8EEESG_EEENS5_IJSG_SC_EEEEEEEvNS4_8identityES14_S1E_vS1F_EENS_8epilogue10collective18CollectiveEpilogueINS1H_23Sm100TmaWarpSpecializedILi1ELi1ELi32ELb0ELb0EEEJSH_NS5_IJNSW_ISF_SC_EES1M_EEESI_SJ_SI_SJ_NS1H_6fusion15FusionCallbacksIS1L_NS1O_17LinearCombinationISI_fSI_fLNS_15FloatRoundStyleE2EEESH_S1N_JEEENS4_5SM1004TMEM4LOAD26SM100_TMEM_LOAD_16dp32b32xENS4_13SM90_TMA_LOADENS15_INS16_ILi2ELi4ELi3EEES19_NSW_INS5_IJS1A_SF_EEENS5_IJSF_SC_EEEEEEENS4_39AutoVectorizingCopyWithAssumedAlignmentILi128EEENS4_14SM90_TMA_STOREES23_S25_S25_EEEvvEEEEvNT_6ParamsE --------------------------
	.section	.nv.info._ZN7cutlass13device_kernelINS_4gemm6kernel13GemmUniversalIN4cute5tupleIJiiiiEEENS1_10collective13CollectiveMmaINS1_35MainloopSm100TmaUmmaWarpSpecializedILi54ELi2ELi4ENS5_IJNS4_1CILi4EEESB_NSA_ILi1EEEEEEEENS5_IJNSA_ILi64EEESF_NSA_ILi32EEEEEENS_12float_e4m3_tENS5_IJlSC_lEEESI_SJ_NS4_8TiledMMAINS4_8MMA_AtomIJNS4_10MMA_TraitsINS4_19SM100_MMA_F8F6F4_SSEJSI_SI_fSF_SF_NS4_17integral_constantINS4_4UMMA5MajorELSQ_0EEESR_NSO_INSP_7ScaleInELSS_0EEEST_EEEEEENS4_6LayoutINS5_IJSC_SC_SC_EEENS5_IJNSA_ILi0EEESY_SY_EEEEENS5_IJNS4_10UnderscoreES11_S11_EEEEENS4_23SM90_TMA_LOAD_MULTICASTENS4_14ComposedLayoutINS4_7SwizzleILi1ELi4ELi3EEENS4_18smem_ptr_flag_bitsILi8EEENSW_INS5_IJNSA_ILi8EEESG_EEENS5_IJSG_SC_EEEEEEEvNS4_8identityES14_S1E_vS1F_EENS_8epilogue10collective18CollectiveEpilogueINS1H_23Sm100TmaWarpSpecializedILi1ELi1ELi32ELb0ELb0EEEJSH_NS5_IJNSW_ISF_SC_EES1M_EEESI_SJ_SI_SJ_NS1H_6fusion15FusionCallbacksIS1L_NS1O_17LinearCombinationISI_fSI_fLNS_15FloatRoundStyleE2EEESH_S1N_JEEENS4_5SM1004TMEM4LOAD26SM100_TMEM_LOAD_16dp32b32xENS4_13SM90_TMA_LOADENS15_INS16_ILi2ELi4ELi3EEES19_NSW_INS5_IJS1A_SF_EEENS5_IJSF_SC_EEEEEEENS4_39AutoVectorizingCopyWithAssumedAlignmentILi128EEENS4_14SM90_TMA_STOREES23_S25_S25_EEEvvEEEEvNT_6ParamsE,"",@"SHT_CUDA_INFO"
	.sectionflags	@""
	.align	4


	//----- nvinfo : EIATTR_CUDA_API_VERSION
	.align		4
        /*0000*/ 	.byte	0x04, 0x37
        /*0002*/ 	.short	(.L_31 - .L_30)
.L_30:
        /*0004*/ 	.word	0x00000082


	//----- nvinfo : EIATTR_KPARAM_INFO
	.align		4
.L_31:
        /*0008*/ 	.byte	0x04, 0x17
        /*000a*/ 	.short	(.L_33 - .L_32)
.L_32:
        /*000c*/ 	.word	0x00000000
        /*0010*/ 	.short	0x0000
        /*0012*/ 	.short	0x0000
        /*0014*/ 	.byte	0x00, 0xf0, 0x01, 0x20


	//----- nvinfo : EIATTR_AT_ENTRY_FRAGMENTS
	.align		4
.L_33:
        /*0018*/ 	.byte	0x04, 0x4f
        /*001a*/ 	.short	(.L_35 - .L_34)


	//   ....[0]....
.L_34:
        /*001c*/ 	.word	0x00000006


	//----- nvinfo : EIATTR_RESERVED_SMEM_USED
	.align		4
.L_35:
        /*0020*/ 	.byte	0x01, 0x41
	.zero		2


	//----- nvinfo : EIATTR_SPARSE_MMA_MASK
	.align		4
        /*0024*/ 	.byte	0x03, 0x50
        /*0026*/ 	.short	0x0000


	//----- nvinfo : EIATTR_TCGEN05_1CTA_USED
	.align		4
        /*0028*/ 	.byte	0x01, 0x51
	.zero		2


	//----- nvinfo : EIATTR_MAXREG_COUNT
	.align		4
        /*002c*/ 	.byte	0x03, 0x1b
        /*002e*/ 	.short	0x00ff


	//----- nvinfo : EIATTR_NUM_BARRIERS
	.align		4
        /*0030*/ 	.byte	0x02, 0x4c
        /*0032*/ 	.byte	0x07
	.zero		1


	//----- nvinfo : EIATTR_EXTERNS
	.align		4
        /*0034*/ 	.byte	0x04, 0x0f
        /*0036*/ 	.short	(.L_37 - .L_36)


	//   ....[0]....
	.align		4
.L_36:
        /*0038*/ 	.word	index@(__assertfail)


	//----- nvinfo : EIATTR_MERCURY_ISA_VERSION
	.align		4
.L_37:
        /*003c*/ 	.byte	0x03, 0x5f
        /*003e*/ 	.short	0x0101


	//----- nvinfo : EIATTR_INT_WARP_WIDE_INSTR_OFFSETS
	.align		4
        /*0040*/ 	.byte	0x04, 0x31
        /*0042*/ 	.short	(.L_39 - .L_38)


	//   ....[0]....
.L_38:
        /*0044*/ 	.word	0x00006020


	//   ....[1]....
        /*0048*/ 	.word	0x00006050


	//   ....[2]....
        /*004c*/ 	.word	0x000060a0


	//   ....[3]....
        /*0050*/ 	.word	0x00006b30


	//   ....[4]....
        /*0054*/ 	.word	0x00006be0


	//----- nvinfo : EIATTR_COOP_GROUP_MASK_REGIDS
	.align		4
.L_39:
        /*0058*/ 	.byte	0x04, 0x29
        /*005a*/ 	.short	(.L_41 - .L_40)


	//   ....[0]....
.L_40:
        /*005c*/ 	.word	0xffffffff


	//   ....[1]....
        /*0060*/ 	.word	0xffffffff


	//   ....[2]....
        /*0064*/ 	.word	0xffffffff


	//   ....[3]....
        /*0068*/ 	.word	0xffffffff


	//   ....[4]....
        /*006c*/ 	.word	0xffffffff


	//   ....[5]....
        /*0070*/ 	.word	0xffffffff


	//   ....[6]....
        /*0074*/ 	.word	0xffffffff


	//   ....[7]....
        /*0078*/ 	.word	0xffffffff


	//   ....[8]....
        /*007c*/ 	.word	0xffffffff


	//   ....[9]....
        /*0080*/ 	.word	0xffffffff


	//   ....[10]....
        /*0084*/ 	.word	0xffffffff


	//   ....[11]....
        /*0088*/ 	.word	0xffffffff


	//   ....[12]....
        /*008c*/ 	.word	0xffffffff


	//   ....[13]....
        /*0090*/ 	.word	0xffffffff


	//----- nvinfo : EIATTR_COOP_GROUP_INSTR_OFFSETS
	.align		4
.L_41:
        /*0094*/ 	.byte	0x04, 0x28
        /*0096*/ 	.short	(.L_43 - .L_42)


	//   ....[0]....
.L_42:
        /*0098*/ 	.word	0x00000090


	//   ....[1]....
        /*009c*/ 	.word	0x000004d0


	//   ....[2]....
        /*00a0*/ 	.word	0x00000cf0


	//   ....[3]....
        /*00a4*/ 	.word	0x00000e30


	//   ....[4]....
        /*00a8*/ 	.word	0x00000f30


	//   ....[5]....
        /*00ac*/ 	.word	0x000010a0


	//   ....[6]....
        /*00b0*/ 	.word	0x00001240


	//   ....[7]....
        /*00b4*/ 	.word	0x00001400


	//   ....[8]....
        /*00b8*/ 	.word	0x00002930


	//   ....[9]....
        /*00bc*/ 	.word	0x00005370


	//   ....[10]....
        /*00c0*/ 	.word	0x00005580


	//   ....[11]....
        /*00c4*/ 	.word	0x000055b0


	//   ....[12]....
        /*00c8*/ 	.word	0x00005f10


	//   ....[13]....
        /*00cc*/ 	.word	0x00006140


	//----- nvinfo : EIATTR_VRC_CTA_INIT_COUNT
	.align		4
.L_43:
        /*00d0*/ 	.byte	0x02, 0x4a
        /*00d2*/ 	.byte	0x80
	.zero		1


	//----- nvinfo : EIATTR_SYSCALL_OFFSETS
	.align		4
        /*00d4*/ 	.byte	0x04, 0x46
        /*00d6*/ 	.short	(.L_45 - .L_44)


	//   ....[0]....
.L_44:
        /*00d8*/ 	.word	0x000076b0


	//   ....[1]....
        /*00dc*/ 	.word	0x000077f0


	//   ....[2]....
        /*00e0*/ 	.word	0x00007f60


	//----- nvinfo : EIATTR_MBARRIER_INSTR_OFFSETS
	.align		4
.L_45:
        /*00e4*/ 	.byte	0x04, 0x39
        /*00e6*/ 	.short	(.L_47 - .L_46)


	//   ....[0]....
.L_46:
        /*00e8*/ 	.word	0x00000610
        /*00ec*/ 	.word	0x000000ff
        /*00f0*/ 	.word	0x00000000
        /*00f4*/ 	.short	0x0100
        /*00f6*/ 	.byte	0x06
	.zero		1


	//   ....[1]....
        /*00f8*/ 	.word	0x00000620
        /*00fc*/ 	.word	0x000000ff
        /*0100*/ 	.word	0x000001b0
        /*0104*/ 	.short	0x0100
        /*0106*/ 	.byte	0x06
	.zero		1


	//   ....[2]....
        /*0108*/ 	.word	0x00000630
        /*010c*/ 	.word	0x000000ff
        /*0110*/ 	.word	0x00000008
        /*0114*/ 	.short	0x0100
        /*0116*/ 	.byte	0x06
	.zero		1


	//   ....[3]....
        /*0118*/ 	.word	0x00000640
        /*011c*/ 	.word	0x000000ff
        /*0120*/ 	.word	0x000001b8
        /*0124*/ 	.short	0x0100
        /*0126*/ 	.byte	0x06
	.zero		1


	//   ....[4]....
        /*0128*/ 	.word	0x00000650
        /*012c*/ 	.word	0x000000ff
        /*0130*/ 	.word	0x00000010
        /*0134*/ 	.short	0x0100
        /*0136*/ 	.byte	0x06
	.zero		1


	//   ....[5]....
        /*0138*/ 	.word	0x00000660
        /*013c*/ 	.word	0x000000ff
        /*0140*/ 	.word	0x000001c0
        /*0144*/ 	.short	0x0100
        /*0146*/ 	.byte	0x06
	.zero		1


	//   ....[6]....
        /*0148*/ 	.word	0x00000670
        /*014c*/ 	.word	0x000000ff
        /*0150*/ 	.word	0x00000018
        /*0154*/ 	.short	0x0100
        /*0156*/ 	.byte	0x06
	.zero		1


	//   ....[7]....
        /*0158*/ 	.word	0x00000680
        /*015c*/ 	.word	0x000000ff
        /*0160*/ 	.word	0x000001c8
        /*0164*/ 	.short	0x0100
        /*0166*/ 	.byte	0x06
	.zero		1


	//   ....[8]....
        /*0168*/ 	.word	0x00000690
        /*016c*/ 	.word	0x000000ff
        /*0170*/ 	.word	0x00000020
        /*0174*/ 	.short	0x0100
        /*0176*/ 	.byte	0x06
	.zero		1


	//   ....[9]....
        /*0178*/ 	.word	0x000006a0
        /*017c*/ 	.word	0x000000ff
        /*0180*/ 	.word	0x000001d0
        /*0184*/ 	.short	0x0100
        /*0186*/ 	.byte	0x06
	.zero		1


	//   ....[10]....
        /*0188*/ 	.word	0x000006b0
        /*018c*/ 	.word	0x000000ff
        /*0190*/ 	.word	0x00000028
        /*0194*/ 	.short	0x0100
        /*0196*/ 	.byte	0x06
	.zero		1


	//   ....[11]....
        /*0198*/ 	.word	0x000006c0
        /*019c*/ 	.word	0x000000ff
        /*01a0*/ 	.word	0x000001d8
        /*01a4*/ 	.short	0x0100
        /*01a6*/ 	.byte	0x06
	.zero		1


	//   ....[12]....
        /*01a8*/ 	.word	0x000006d0
        /*01ac*/ 	.word	0x000000ff
        /*01b0*/ 	.word	0x00000030
        /*01b4*/ 	.short	0x0100
        /*01b6*/ 	.byte	0x06
	.zero		1


	//   ....[13]....
        /*01b8*/ 	.word	0x000006e0
        /*01bc*/ 	.word	0x000000ff
        /*01c0*/ 	.word	0x000001e0
        /*01c4*/ 	.short	0x0100
        /*01c6*/ 	.byte	0x06
	.zero		1


	//   ....[14]....
        /*01c8*/ 	.word	0x000006f0
        /*01cc*/ 	.word	0x000000ff
        /*01d0*/ 	.word	0x00000038
        /*01d4*/ 	.short	0x0100
        /*01d6*/ 	.byte	0x06
	.zero		1


	//   ....[15]....
        /*01d8*/ 	.word	0x00000700
        /*01dc*/ 	.word	0x000000ff
        /*01e0*/ 	.word	0x000001e8
        /*01e4*/ 	.short	0x0100
        /*01e6*/ 	.byte	0x06
	.zero		1


	//   ....[16]....
        /*01e8*/ 	.word	0x00000710
        /*01ec*/ 	.word	0x000000ff
        /*01f0*/ 	.word	0x00000040
        /*01f4*/ 	.short	0x0100
        /*01f6*/ 	.byte	0x06
	.zero		1


	//   ....[17]....
        /*01f8*/ 	.word	0x00000720
        /*01fc*/ 	.word	0x000000ff
        /*0200*/ 	.word	0x000001f0
        /*0204*/ 	.short	0x0100
        /*0206*/ 	.byte	0x06
	.zero		1


	//   ....[18]....
        /*0208*/ 	.word	0x00000730
        /*020c*/ 	.word	0x000000ff
        /*0210*/ 	.word	0x00000048
        /*0214*/ 	.short	0x0100
        /*0216*/ 	.byte	0x06
	.zero		1


	//   ....[19]....
        /*0218*/ 	.word	0x00000740
        /*021c*/ 	.word	0x000000ff
        /*0220*/ 	.word	0x000001f8
        /*0224*/ 	.short	0x0100
        /*0226*/ 	.byte	0x06
	.zero		1


	//   ....[20]....
        /*0228*/ 	.word	0x00000750
        /*022c*/ 	.word	0x000000ff
        /*0230*/ 	.word	0x00000050
        /*0234*/ 	.short	0x0100
        /*0236*/ 	.byte	0x06
	.zero		1


	//   ....[21]....
        /*0238*/ 	.word	0x00000760
        /*023c*/ 	.word	0x000000ff
        /*0240*/ 	.word	0x00000200
        /*0244*/ 	.short	0x0100
        /*0246*/ 	.byte	0x06
	.zero		1


	//   ....[22]....
        /*0248*/ 	.word	0x00000770
        /*024c*/ 	.word	0x000000ff
        /*0250*/ 	.word	0x00000058
        /*0254*/ 	.short	0x0100
        /*0256*/ 	.byte	0x06
	.zero		1


	//   ....[23]....
        /*0258*/ 	.word	0x00000780
        /*025c*/ 	.word	0x000000ff
        /*0260*/ 	.word	0x00000208
        /*0264*/ 	.short	0x0100
        /*0266*/ 	.byte	0x06
	.zero		1


	//   ....[24]....
        /*0268*/ 	.word	0x00000790
        /*026c*/ 	.word	0x000000ff
        /*0270*/ 	.word	0x00000060
        /*0274*/ 	.short	0x0100
        /*0276*/ 	.byte	0x06
	.zero		1


	//   ....[25]....
        /*0278*/ 	.word	0x000007a0
        /*027c*/ 	.word	0x000000ff
        /*0280*/ 	.word	0x00000210
        /*0284*/ 	.short	0x0100
        /*0286*/ 	.byte	0x06
	.zero		1


	//   ....[26]....
        /*0288*/ 	.word	0x000007b0
        /*028c*/ 	.word	0x000000ff
        /*0290*/ 	.word	0x00000068
        /*0294*/ 	.short	0x0100
        /*0296*/ 	.byte	0x06
	.zero		1


	//   ....[27]....
        /*0298*/ 	.word	0x000007c0
        /*029c*/ 	.word	0x000000ff
        /*02a0*/ 	.word	0x00000218
        /*02a4*/ 	.short	0x0100
        /*02a6*/ 	.byte	0x06
	.zero		1


	//   ....[28]....
        /*02a8*/ 	.word	0x000007d0
        /*02ac*/ 	.word	0x000000ff
        /*02b0*/ 	.word	0x00000070
        /*02b4*/ 	.short	0x0100
        /*02b6*/ 	.byte	0x06
	.zero		1


	//   ....[29]....
        /*02b8*/ 	.word	0x000007e0
        /*02bc*/ 	.word	0x000000ff
        /*02c0*/ 	.word	0x00000220
        /*02c4*/ 	.short	0x0100
        /*02c6*/ 	.byte	0x06
	.zero		1


	//   ....[30]....
        /*02c8*/ 	.word	0x000007f0
        /*02cc*/ 	.word	0x000000ff
        /*02d0*/ 	.word	0x00000078
        /*02d4*/ 	.short	0x0100
        /*02d6*/ 	.byte	0x06
	.zero		1


	//   ....[31]....
        /*02d8*/ 	.word	0x00000800
        /*02dc*/ 	.word	0x000000ff
        /*02e0*/ 	.word	0x00000228
        /*02e4*/ 	.short	0x0100
        /*02e6*/ 	.byte	0x06
	.zero		1


	//   ....[32]....
        /*02e8*/ 	.word	0x00000810
        /*02ec*/ 	.word	0x000000ff
        /*02f0*/ 	.word	0x00000080
        /*02f4*/ 	.short	0x0100
        /*02f6*/ 	.byte	0x06
	.zero		1


	//   ....[33]....
        /*02f8*/ 	.word	0x00000820
        /*02fc*/ 	.word	0x000000ff
        /*0300*/ 	.word	0x00000230
        /*0304*/ 	.short	0x0100
        /*0306*/ 	.byte	0x06
	.zero		1


	//   ....[34]....
        /*0308*/ 	.word	0x00000830
        /*030c*/ 	.word	0x000000ff
        /*0310*/ 	.word	0x00000088
        /*0314*/ 	.short	0x0100
        /*0316*/ 	.byte	0x06
	.zero		1


	//   ....[35]....
        /*0318*/ 	.word	0x00000840
        /*031c*/ 	.word	0x000000ff
        /*0320*/ 	.word	0x00000238
        /*0324*/ 	.short	0x0100
        /*0326*/ 	.byte	0x06
	.zero		1


	//   ....[36]....
        /*0328*/ 	.word	0x00000850
        /*032c*/ 	.word	0x000000ff
        /*0330*/ 	.word	0x00000090
        /*0334*/ 	.short	0x0100
        /*0336*/ 	.byte	0x06
	.zero		1


	//   ....[37]....
        /*0338*/ 	.word	0x00000860
        /*033c*/ 	.word	0x000000ff
        /*0340*/ 	.word	0x00000240
        /*0344*/ 	.short	0x0100
        /*0346*/ 	.byte	0x06
	.zero		1


	//   ....[38]....
        /*0348*/ 	.word	0x00000870
        /*034c*/ 	.word	0x000000ff
        /*0350*/ 	.word	0x00000098
        /*0354*/ 	.short	0x0100
        /*0356*/ 	.byte	0x06
	.zero		1


	//   ....[39]....
        /*0358*/ 	.word	0x00000880
        /*035c*/ 	.word	0x000000ff
        /*0360*/ 	.word	0x00000248
        /*0364*/ 	.short	0x0100
        /*0366*/ 	.byte	0x06
	.zero		1


	//   ....[40]....
        /*0368*/ 	.word	0x00000890
        /*036c*/ 	.word	0x000000ff
        /*0370*/ 	.word	0x000000a0
        /*0374*/ 	.short	0x0100
        /*0376*/ 	.byte	0x06
	.zero		1


	//   ....[41]....
        /*0378*/ 	.word	0x000008a0
        /*037c*/ 	.word	0x000000ff
        /*0380*/ 	.word	0x00000250
        /*0384*/ 	.short	0x0100
        /*0386*/ 	.byte	0x06
	.zero		1


	//   ....[42]....
        /*0388*/ 	.word	0x000008b0
        /*038c*/ 	.word	0x000000ff
        /*0390*/ 	.word	0x000000a8
        /*0394*/ 	.short	0x0100
        /*0396*/ 	.byte	0x06
	.zero		1


	//   ....[43]....
        /*0398*/ 	.word	0x000008c0
        /*039c*/ 	.word	0x000000ff
        /*03a0*/ 	.word	0x00000258
        /*03a4*/ 	.short	0x0100
        /*03a6*/ 	.byte	0x06
	.zero		1


	//   ....[44]....
        /*03a8*/ 	.word	0x000008d0
        /*03ac*/ 	.word	0x000000ff
        /*03b0*/ 	.word	0x000000b0
        /*03b4*/ 	.short	0x0100
        /*03b6*/ 	.byte	0x06
	.zero		1


	//   ....[45]....
        /*03b8*/ 	.word	0x000008e0
        /*03bc*/ 	.word	0x000000ff
        /*03c0*/ 	.word	0x00000260
        /*03c4*/ 	.short	0x0100
        /*03c6*/ 	.byte	0x06
	.zero		1


	//   ....[46]....
        /*03c8*/ 	.word	0x000008f0
        /*03cc*/ 	.word	0x000000ff
        /*03d0*/ 	.word	0x000000b8
        /*03d4*/ 	.short	0x0100
        /*03d6*/ 	.byte	0x06
	.zero		1


	//   ....[47]....
        /*03d8*/ 	.word	0x00000900
        /*03dc*/ 	.word	0x000000ff
        /*03e0*/ 	.word	0x00000268
        /*03e4*/ 	.short	0x0100
        /*03e6*/ 	.byte	0x06
	.zero		1


	//   ....[48]....
        /*03e8*/ 	.word	0x00000910
        /*03ec*/ 	.word	0x000000ff
        /*03f0*/ 	.word	0x000000c0
        /*03f4*/ 	.short	0x0100
        /*03f6*/ 	.byte	0x06
	.zero		1


	//   ....[49]....
        /*03f8*/ 	.word	0x00000920
        /*03fc*/ 	.word	0x000000ff
        /*0400*/ 	.word	0x00000270
        /*0404*/ 	.short	0x0100
        /*0406*/ 	.byte	0x06
	.zero		1


	//   ....[50]....
        /*0408*/ 	.word	0x00000930
        /*040c*/ 	.word	0x000000ff
        /*0410*/ 	.word	0x000000c8
        /*0414*/ 	.short	0x0100
        /*0416*/ 	.byte	0x06
	.zero		1


	//   ....[51]....
        /*0418*/ 	.word	0x00000940
        /*041c*/ 	.word	0x000000ff
        /*0420*/ 	.word	0x00000278
        /*0424*/ 	.short	0x0100
        /*0426*/ 	.byte	0x06
	.zero		1


	//   ....[52]....
        /*0428*/ 	.word	0x00000950
        /*042c*/ 	.word	0x000000ff
        /*0430*/ 	.word	0x000000d0
        /*0434*/ 	.short	0x0100
        /*0436*/ 	.byte	0x06
	.zero		1


	//   ....[53]....
        /*0438*/ 	.word	0x00000960
        /*043c*/ 	.word	0x000000ff
        /*0440*/ 	.word	0x00000280
        /*0444*/ 	.short	0x0100
        /*0446*/ 	.byte	0x06
	.zero		1


	//   ....[54]....
        /*0448*/ 	.word	0x00000970
        /*044c*/ 	.word	0x000000ff
        /*0450*/ 	.word	0x000000d8
        /*0454*/ 	.short	0x0100
        /*0456*/ 	.byte	0x06
	.zero		1


	//   ....[55]....
        /*0458*/ 	.word	0x00000980
        /*045c*/ 	.word	0x000000ff
        /*0460*/ 	.word	0x00000288
        /*0464*/ 	.short	0x0100
        /*0466*/ 	.byte	0x06
	.zero		1


	//   ....[56]....
        /*0468*/ 	.word	0x00000990
        /*046c*/ 	.word	0x000000ff
        /*0470*/ 	.word	0x000000e0
        /*0474*/ 	.short	0x0100
        /*0476*/ 	.byte	0x06
	.zero		1


	//   ....[57]....
        /*0478*/ 	.word	0x000009a0
        /*047c*/ 	.word	0x000000ff
        /*0480*/ 	.word	0x00000290
        /*0484*/ 	.short	0x0100
        /*0486*/ 	.byte	0x06
	.zero		1


	//   ....[58]....
        /*0488*/ 	.word	0x000009b0
        /*048c*/ 	.word	0x000000ff
        /*0490*/ 	.word	0x000000e8
        /*0494*/ 	.short	0x0100
        /*0496*/ 	.byte	0x06
	.zero		1


	//   ....[59]....
        /*0498*/ 	.word	0x000009c0
        /*049c*/ 	.word	0x000000ff
        /*04a0*/ 	.word	0x00000298
        /*04a4*/ 	.short	0x0100
        /*04a6*/ 	.byte	0x06
	.zero		1


	//   ....[60]....
        /*04a8*/ 	.word	0x000009d0
        /*04ac*/ 	.word	0x000000ff
        /*04b0*/ 	.word	0x000000f0
        /*04b4*/ 	.short	0x0100
        /*04b6*/ 	.byte	0x06
	.zero		1


	//   ....[61]....
        /*04b8*/ 	.word	0x000009e0
        /*04bc*/ 	.word	0x000000ff
        /*04c0*/ 	.word	0x000002a0
        /*04c4*/ 	.short	0x0100
        /*04c6*/ 	.byte	0x06
	.zero		1


	//   ....[62]....
        /*04c8*/ 	.word	0x000009f0
        /*04cc*/ 	.word	0x000000ff
        /*04d0*/ 	.word	0x000000f8
        /*04d4*/ 	.short	0x0100
        /*04d6*/ 	.byte	0x06
	.zero		1


	//   ....[63]....
        /*04d8*/ 	.word	0x00000a00
        /*04dc*/ 	.word	0x000000ff
        /*04e0*/ 	.word	0x000002a8
        /*04e4*/ 	.short	0x0100
        /*04e6*/ 	.byte	0x06
	.zero		1


	//   ....[64]....
        /*04e8*/ 	.word	0x00000a10
        /*04ec*/ 	.word	0x000000ff
        /*04f0*/ 	.word	0x00000100
        /*04f4*/ 	.short	0x0100
        /*04f6*/ 	.byte	0x06
	.zero		1


	//   ....[65]....
        /*04f8*/ 	.word	0x00000a20
        /*04fc*/ 	.word	0x000000ff
        /*0500*/ 	.word	0x000002b0
        /*0504*/ 	.short	0x0100
        /*0506*/ 	.byte	0x06
	.zero		1


	//   ....[66]....
        /*0508*/ 	.word	0x00000a30
        /*050c*/ 	.word	0x000000ff
        /*0510*/ 	.word	0x00000108
        /*0514*/ 	.short	0x0100
        /*0516*/ 	.byte	0x06
	.zero		1


	//   ....[67]....
        /*0518*/ 	.word	0x00000a40
        /*051c*/ 	.word	0x000000ff
        /*0520*/ 	.word	0x000002b8
        /*0524*/ 	.short	0x0100
        /*0526*/ 	.byte	0x06
	.zero		1


	//   ....[68]....
        /*0528*/ 	.word	0x00000a50
        /*052c*/ 	.word	0x000000ff
        /*0530*/ 	.word	0x00000110
        /*0534*/ 	.short	0x0100
        /*0536*/ 	.byte	0x06
	.zero		1


	//   ....[69]....
        /*0538*/ 	.word	0x00000a60
        /*053c*/ 	.word	0x000000ff
        /*0540*/ 	.word	0x000002c0
        /*0544*/ 	.short	0x0100
        /*0546*/ 	.byte	0x06
	.zero		1


	//   ....[70]....
        /*0548*/ 	.word	0x00000a70
        /*054c*/ 	.word	0x000000ff
        /*0550*/ 	.word	0x00000118
        /*0554*/ 	.short	0x0100
        /*0556*/ 	.byte	0x06
	.zero		1


	//   ....[71]....
        /*0558*/ 	.word	0x00000a80
        /*055c*/ 	.word	0x000000ff
        /*0560*/ 	.word	0x000002c8
        /*0564*/ 	.short	0x0100
        /*0566*/ 	.byte	0x06
	.zero		1


	//   ....[72]....
        /*0568*/ 	.word	0x00000a90
        /*056c*/ 	.word	0x000000ff
        /*0570*/ 	.word	0x00000120
        /*0574*/ 	.short	0x0100
        /*0576*/ 	.byte	0x06
	.zero		1


	//   ....[73]....
        /*0578*/ 	.word	0x00000aa0
        /*057c*/ 	.word	0x000000ff
        /*0580*/ 	.word	0x000002d0
        /*0584*/ 	.short	0x0100
        /*0586*/ 	.byte	0x06
	.zero		1


	//   ....[74]....
        /*0588*/ 	.word	0x00000ab0
        /*058c*/ 	.word	0x000000ff
        /*0590*/ 	.word	0x00000128
        /*0594*/ 	.short	0x0100
        /*0596*/ 	.byte	0x06
	.zero		1


	//   ....[75]....
        /*0598*/ 	.word	0x00000ac0
        /*059c*/ 	.word	0x000000ff
        /*05a0*/ 	.word	0x000002d8
        /*05a4*/ 	.short	0x0100
        /*05a6*/ 	.byte	0x06
	.zero		1


	//   ....[76]....
        /*05a8*/ 	.word	0x00000ad0
        /*05ac*/ 	.word	0x000000ff
        /*05b0*/ 	.word	0x00000130
        /*05b4*/ 	.short	0x0100
        /*05b6*/ 	.byte	0x06
	.zero		1


	//   ....[77]....
        /*05b8*/ 	.word	0x00000ae0
        /*05bc*/ 	.word	0x000000ff
        /*05c0*/ 	.word	0x000002e0
        /*05c4*/ 	.short	0x0100
        /*05c6*/ 	.byte	0x06
	.zero		1


	//   ....[78]....
        /*05c8*/ 	.word	0x00000af0
        /*05cc*/ 	.word	0x000000ff
        /*05d0*/ 	.word	0x00000138
        /*05d4*/ 	.short	0x0100
        /*05d6*/ 	.byte	0x06
	.zero		1


	//   ....[79]....
        /*05d8*/ 	.word	0x00000b00
        /*05dc*/ 	.word	0x000000ff
        /*05e0*/ 	.word	0x000002e8
        /*05e4*/ 	.short	0x0100
        /*05e6*/ 	.byte	0x06
	.zero		1


	//   ....[80]....
        /*05e8*/ 	.word	0x00000b10
        /*05ec*/ 	.word	0x000000ff
        /*05f0*/ 	.word	0x00000140
        /*05f4*/ 	.short	0x0100
        /*05f6*/ 	.byte	0x06
	.zero		1


	//   ....[81]....
        /*05f8*/ 	.word	0x00000b20
        /*05fc*/ 	.word	0x000000ff
        /*0600*/ 	.word	0x000002f0
        /*0604*/ 	.short	0x0100
        /*0606*/ 	.byte	0x06
	.zero		1


	//   ....[82]....
        /*0608*/ 	.word	0x00000b30
        /*060c*/ 	.word	0x000000ff
        /*0610*/ 	.word	0x00000148
        /*0614*/ 	.short	0x0100
        /*0616*/ 	.byte	0x06
	.zero		1


	//   ....[83]....
        /*0618*/ 	.word	0x00000b40
        /*061c*/ 	.word	0x000000ff
        /*0620*/ 	.word	0x000002f8
        /*0624*/ 	.short	0x0100
        /*0626*/ 	.byte	0x06
	.zero		1


	//   ....[84]....
        /*0628*/ 	.word	0x00000b50
        /*062c*/ 	.word	0x000000ff
        /*0630*/ 	.word	0x00000150
        /*0634*/ 	.short	0x0100
        /*0636*/ 	.byte	0x06
	.zero		1


	//   ....[85]....
        /*0638*/ 	.word	0x00000b60
        /*063c*/ 	.word	0x000000ff
        /*0640*/ 	.word	0x00000300
        /*0644*/ 	.short	0x0100
        /*0646*/ 	.byte	0x06
	.zero		1


	//   ....[86]....
        /*0648*/ 	.word	0x00000b70
        /*064c*/ 	.word	0x000000ff
        /*0650*/ 	.word	0x00000158
        /*0654*/ 	.short	0x0100
        /*0656*/ 	.byte	0x06
	.zero		1


	//   ....[87]....
        /*0658*/ 	.word	0x00000b80
        /*065c*/ 	.word	0x000000ff
        /*0660*/ 	.word	0x00000308
        /*0664*/ 	.short	0x0100
        /*0666*/ 	.byte	0x06
	.zero		1


	//   ....[88]....
        /*0668*/ 	.word	0x00000b90
        /*066c*/ 	.word	0x000000ff
        /*0670*/ 	.word	0x00000160
        /*0674*/ 	.short	0x0100
        /*0676*/ 	.byte	0x06
	.zero		1


	//   ....[89]....
        /*0678*/ 	.word	0x00000ba0
        /*067c*/ 	.word	0x000000ff
        /*0680*/ 	.word	0x00000310
        /*0684*/ 	.short	0x0100
        /*0686*/ 	.byte	0x06
	.zero		1


	//   ....[90]....
        /*0688*/ 	.word	0x00000bb0
        /*068c*/ 	.word	0x000000ff
        /*0690*/ 	.word	0x00000168
        /*0694*/ 	.short	0x0100
        /*0696*/ 	.byte	0x06
	.zero		1


	//   ....[91]....
        /*0698*/ 	.word	0x00000bc0
        /*069c*/ 	.word	0x000000ff
        /*06a0*/ 	.word	0x00000318
        /*06a4*/ 	.short	0x0100
        /*06a6*/ 	.byte	0x06
	.zero		1


	//   ....[92]....
        /*06a8*/ 	.word	0x00000bd0
        /*06ac*/ 	.word	0x000000ff
        /*06b0*/ 	.word	0x00000170
        /*06b4*/ 	.short	0x0100
        /*06b6*/ 	.byte	0x06
	.zero		1


	//   ....[93]....
        /*06b8*/ 	.word	0x00000be0
        /*06bc*/ 	.word	0x000000ff
        /*06c0*/ 	.word	0x00000320
        /*06c4*/ 	.short	0x0100
        /*06c6*/ 	.byte	0x06
	.zero		1


	//   ....[94]....
        /*06c8*/ 	.word	0x00000bf0
        /*06cc*/ 	.word	0x000000ff
        /*06d0*/ 	.word	0x00000178
        /*06d4*/ 	.short	0x0100
        /*06d6*/ 	.byte	0x06
	.zero		1


	//   ....[95]....
        /*06d8*/ 	.word	0x00000c00
        /*06dc*/ 	.word	0x000000ff
        /*06e0*/ 	.word	0x00000328
        /*06e4*/ 	.short	0x0100
        /*06e6*/ 	.byte	0x06
	.zero		1


	//   ....[96]....
        /*06e8*/ 	.word	0x00000c10
        /*06ec*/ 	.word	0x000000ff
        /*06f0*/ 	.word	0x00000180
        /*06f4*/ 	.short	0x0100
        /*06f6*/ 	.byte	0x06
	.zero		1


	//   ....[97]....
        /*06f8*/ 	.word	0x00000c20
        /*06fc*/ 	.word	0x000000ff
        /*0700*/ 	.word	0x00000330
        /*0704*/ 	.short	0x0100
        /*0706*/ 	.byte	0x06
	.zero		1


	//   ....[98]....
        /*0708*/ 	.word	0x00000c30
        /*070c*/ 	.word	0x000000ff
        /*0710*/ 	.word	0x00000188
        /*0714*/ 	.short	0x0100
        /*0716*/ 	.byte	0x06
	.zero		1


	//   ....[99]....
        /*0718*/ 	.word	0x00000c40
        /*071c*/ 	.word	0x000000ff
        /*0720*/ 	.word	0x00000338
        /*0724*/ 	.short	0x0100
        /*0726*/ 	.byte	0x06
	.zero		1


	//   ....[100]....
        /*0728*/ 	.word	0x00000c50
        /*072c*/ 	.word	0x000000ff
        /*0730*/ 	.word	0x00000190
        /*0734*/ 	.short	0x0100
        /*0736*/ 	.byte	0x06
	.zero		1


	//   ....[101]....
        /*0738*/ 	.word	0x00000c60
        /*073c*/ 	.word	0x000000ff
        /*0740*/ 	.word	0x00000340
        /*0744*/ 	.short	0x0100
        /*0746*/ 	.byte	0x06
	.zero		1


	//   ....[102]....
        /*0748*/ 	.word	0x00000c70
        /*074c*/ 	.word	0x000000ff
        /*0750*/ 	.word	0x00000198
        /*0754*/ 	.short	0x0100
        /*0756*/ 	.byte	0x06
	.zero		1


	//   ....[103]....
        /*0758*/ 	.word	0x00000c80
        /*075c*/ 	.word	0x000000ff
        /*0760*/ 	.word	0x00000348
        /*0764*/ 	.short	0x0100
        /*0766*/ 	.byte	0x06
	.zero		1


	//   ....[104]....
        /*0768*/ 	.word	0x00000c90
        /*076c*/ 	.word	0x000000ff
        /*0770*/ 	.word	0x000001a0
        /*0774*/ 	.short	0x0100
        /*0776*/ 	.byte	0x06
	.zero		1


	//   ....[105]....
        /*0778*/ 	.word	0x00000ca0
        /*077c*/ 	.word	0x000000ff
        /*0780*/ 	.word	0x00000350
        /*0784*/ 	.short	0x0100
        /*0786*/ 	.byte	0x06
	.zero		1


	//   ....[106]....
        /*0788*/ 	.word	0x00000cb0
        /*078c*/ 	.word	0x000000ff
        /*0790*/ 	.word	0x000001a8
        /*0794*/ 	.short	0x0100
        /*0796*/ 	.byte	0x06
	.zero		1


	//   ....[107]....
        /*0798*/ 	.word	0x00000cc0
        /*079c*/ 	.word	0x000000ff
        /*07a0*/ 	.word	0x00000358
        /*07a4*/ 	.short	0x0100
        /*07a6*/ 	.byte	0x06
	.zero		1


	//   ....[108]....
        /*07a8*/ 	.word	0x00000e00
        /*07ac*/ 	.word	0x000000ff
        /*07b0*/ 	.word	0x00000360
        /*07b4*/ 	.short	0x0100
        /*07b6*/ 	.byte	0x06
	.zero		1


	//   ....[109]....
        /*07b8*/ 	.word	0x00000e10
        /*07bc*/ 	.word	0x000000ff
        /*07c0*/ 	.word	0x00000368
        /*07c4*/ 	.short	0x0100
        /*07c6*/ 	.byte	0x06
	.zero		1


	//   ....[110]....
        /*07c8*/ 	.word	0x00000f00
        /*07cc*/ 	.word	0x000000ff
        /*07d0*/ 	.word	0x00000370
        /*07d4*/ 	.short	0x0100
        /*07d6*/ 	.byte	0x05
	.zero		1


	//   ....[111]....
        /*07d8*/ 	.word	0x00000f10
        /*07dc*/ 	.word	0x000000ff
        /*07e0*/ 	.word	0x00000378
        /*07e4*/ 	.short	0x0100
        /*07e6*/ 	.byte	0x05
	.zero		1


	//   ....[112]....
        /*07e8*/ 	.word	0x00001050
        /*07ec*/ 	.word	0x000000ff
        /*07f0*/ 	.word	0x00000380
        /*07f4*/ 	.short	0x0100
        /*07f6*/ 	.byte	0x05
	.zero		1


	//   ....[113]....
        /*07f8*/ 	.word	0x00001060
        /*07fc*/ 	.word	0x000000ff
        /*0800*/ 	.word	0x00000390
        /*0804*/ 	.short	0x0100
        /*0806*/ 	.byte	0x05
	.zero		1


	//   ....[114]....
        /*0808*/ 	.word	0x00001070
        /*080c*/ 	.word	0x000000ff
        /*0810*/ 	.word	0x00000388
        /*0814*/ 	.short	0x0100
        /*0816*/ 	.byte	0x05
	.zero		1


	//   ....[115]....
        /*0818*/ 	.word	0x00001080
        /*081c*/ 	.word	0x000000ff
        /*0820*/ 	.word	0x00000398
        /*0824*/ 	.short	0x0100
        /*0826*/ 	.byte	0x05
	.zero		1


	//   ....[116]....
        /*0828*/ 	.word	0x000011b0
        /*082c*/ 	.word	0x000000ff
        /*0830*/ 	.word	0x000003a0
        /*0834*/ 	.short	0x0100
        /*0836*/ 	.byte	0x06
	.zero		1


	//   ....[117]....
        /*0838*/ 	.word	0x000011c0
        /*083c*/ 	.word	0x000000ff
        /*0840*/ 	.word	0x000003c0
        /*0844*/ 	.short	0x0100
        /*0846*/ 	.byte	0x06
	.zero		1


	//   ....[118]....
        /*0848*/ 	.word	0x000011d0
        /*084c*/ 	.word	0x000000ff
        /*0850*/ 	.word	0x000003a8
        /*0854*/ 	.short	0x0100
        /*0856*/ 	.byte	0x06
	.zero		1


	//   ....[119]....
        /*0858*/ 	.word	0x000011e0
        /*085c*/ 	.word	0x000000ff
        /*0860*/ 	.word	0x000003c8
        /*0864*/ 	.short	0x0100
        /*0866*/ 	.byte	0x06
	.zero		1


	//   ....[120]....
        /*0868*/ 	.word	0x000011f0
        /*086c*/ 	.word	0x000000ff
        /*0870*/ 	.word	0x000003b0
        /*0874*/ 	.short	0x0100
        /*0876*/ 	.byte	0x06
	.zero		1


	//   ....[121]....
        /*0878*/ 	.word	0x00001200
        /*087c*/ 	.word	0x000000ff
        /*0880*/ 	.word	0x000003d0
        /*0884*/ 	.short	0x0100
        /*0886*/ 	.byte	0x06
	.zero		1


	//   ....[122]....
        /*0888*/ 	.word	0x00001210
        /*088c*/ 	.word	0x000000ff
        /*0890*/ 	.word	0x000003b8
        /*0894*/ 	.short	0x0100
        /*0896*/ 	.byte	0x06
	.zero		1


	//   ....[123]....
        /*0898*/ 	.word	0x00001220
        /*089c*/ 	.word	0x000000ff
        /*08a0*/ 	.word	0x000003d8
        /*08a4*/ 	.short	0x0100
        /*08a6*/ 	.byte	0x06
	.zero		1


	//   ....[124]....
        /*08a8*/ 	.word	0x00001310
        /*08ac*/ 	.word	0x000000ff
        /*08b0*/ 	.word	0x000003e0
        /*08b4*/ 	.short	0x0100
        /*08b6*/ 	.byte	0x05
	.zero		1


	//   ....[125]....
        /*08b8*/ 	.word	0x00001320
        /*08bc*/ 	.word	0x000000ff
        /*08c0*/ 	.word	0x000003f0
        /*08c4*/ 	.short	0x0100
        /*08c6*/ 	.byte	0x05
	.zero		1


	//   ....[126]....
        /*08c8*/ 	.word	0x00001330
        /*08cc*/ 	.word	0x000000ff
        /*08d0*/ 	.word	0x000003e8
        /*08d4*/ 	.short	0x0100
        /*08d6*/ 	.byte	0x05
	.zero		1


	//   ....[127]....
        /*08d8*/ 	.word	0x00001340
        /*08dc*/ 	.word	0x000000ff
        /*08e0*/ 	.word	0x000003f8
        /*08e4*/ 	.short	0x0100
        /*08e6*/ 	.byte	0x05
	.zero		1


	//   ....[128]....
        /*08e8*/ 	.word	0x00002160
        /*08ec*/ 	.word	0x00000000
        /*08f0*/ 	.word	0x000003f0
        /*08f4*/ 	.short	0x010a
        /*08f6*/ 	.byte	0xff
	.zero		1


	//   ....[129]....
        /*08f8*/ 	.word	0x00002190
        /*08fc*/ 	.word	0x00000000
        /*0900*/ 	.word	0x000003e0
        /*0904*/ 	.short	0x0101
        /*0906*/ 	.byte	0xff
	.zero		1


	//   ....[130]....
        /*0908*/ 	.word	0x00002270
        /*090c*/ 	.word	0x000000ff
        /*0910*/ 	.word	0x000001b0
        /*0914*/ 	.short	0x010a
        /*0916*/ 	.byte	0x04
	.zero		1


	//   ....[131]....
        /*0918*/ 	.word	0x000022f0
        /*091c*/ 	.word	0x000000ff
        /*0920*/ 	.word	0x000001b0
        /*0924*/ 	.short	0x010a
        /*0926*/ 	.byte	0x21
	.zero		1


	//   ....[132]....
        /*0928*/ 	.word	0x00002480
        /*092c*/ 	.word	0x000000ff
        /*0930*/ 	.word	0x000001b0
        /*0934*/ 	.short	0x010a
        /*0936*/ 	.byte	0x05
	.zero		1


	//   ....[133]....
        /*0938*/ 	.word	0x000025c0
        /*093c*/ 	.word	0x000000ff
        /*0940*/ 	.word	0x00000378
        /*0944*/ 	.short	0x0101
        /*0946*/ 	.byte	0x1a
	.zero		1


	//   ....[134]....
        /*0948*/ 	.word	0x000025e0
        /*094c*/ 	.word	0x000000ff
        /*0950*/ 	.word	0x000001b0
        /*0954*/ 	.short	0x010a
        /*0956*/ 	.byte	0x04
	.zero		1


	//   ....[135]....
        /*0958*/ 	.word	0x00002660
        /*095c*/ 	.word	0x000000ff
        /*0960*/ 	.word	0x000001b0
        /*0964*/ 	.short	0x010a
        /*0966*/ 	.byte	0x11
	.zero		1


	//   ....[136]....
        /*0968*/ 	.word	0x000027f0
        /*096c*/ 	.word	0x000000ff
        /*0970*/ 	.word	0x000001b0
        /*0974*/ 	.short	0x010a
        /*0976*/ 	.byte	0x04
	.zero		1


	//   ....[137]....
        /*0978*/ 	.word	0x00002960
        /*097c*/ 	.word	0x00000003
        /*0980*/ 	.word	0x00000380
        /*0984*/ 	.short	0x010a
        /*0986*/ 	.byte	0xff
	.zero		1


	//   ....[138]....
        /*0988*/ 	.word	0x00002ab0
        /*098c*/ 	.word	0x00000000
        /*0990*/ 	.word	0x00000000
        /*0994*/ 	.short	0x0101
        /*0996*/ 	.byte	0xff
	.zero		1


	//   ....[139]....
        /*0998*/ 	.word	0x00002fd0
        /*099c*/ 	.word	0x000000ff
        /*09a0*/ 	.word	0x00000000
        /*09a4*/ 	.short	0x010a
        /*09a6*/ 	.byte	0x04
	.zero		1


	//   ....[140]....
        /*09a8*/ 	.word	0x00003060
        /*09ac*/ 	.word	0x000000ff
        /*09b0*/ 	.word	0x00000000
        /*09b4*/ 	.short	0x010a
        /*09b6*/ 	.byte	0x04
	.zero		1


	//   ....[141]....
        /*09b8*/ 	.word	0x000030f0
        /*09bc*/ 	.word	0x000000ff
        /*09c0*/ 	.word	0x00000000
        /*09c4*/ 	.short	0x010a
        /*09c6*/ 	.byte	0x04
	.zero		1


	//   ....[142]....
        /*09c8*/ 	.word	0x00003180
        /*09cc*/ 	.word	0x000000ff
        /*09d0*/ 	.word	0x00000000
        /*09d4*/ 	.short	0x010a
        /*09d6*/ 	.byte	0x04
	.zero		1


	//   ....[143]....
        /*09d8*/ 	.word	0x00003210
        /*09dc*/ 	.word	0x000000ff
        /*09e0*/ 	.word	0x00000000
        /*09e4*/ 	.short	0x010a
        /*09e6*/ 	.byte	0x04
	.zero		1


	//   ....[144]....
        /*09e8*/ 	.word	0x000032a0
        /*09ec*/ 	.word	0x000000ff
        /*09f0*/ 	.word	0x00000000
        /*09f4*/ 	.short	0x010a
        /*09f6*/ 	.byte	0x04
	.zero		1


	//   ....[145]....
        /*09f8*/ 	.word	0x00003330
        /*09fc*/ 	.word	0x000000ff
        /*0a00*/ 	.word	0x00000000
        /*0a04*/ 	.short	0x010a
        /*0a06*/ 	.byte	0x04
	.zero		1


	//   ....[146]....
        /*0a08*/ 	.word	0x000033c0
        /*0a0c*/ 	.word	0x000000ff
        /*0a10*/ 	.word	0x00000000
        /*0a14*/ 	.short	0x010a
        /*0a16*/ 	.byte	0x04
	.zero		1


	//   ....[147]....
        /*0a18*/ 	.word	0x00003450
        /*0a1c*/ 	.word	0x000000ff
        /*0a20*/ 	.word	0x00000000
        /*0a24*/ 	.short	0x010a
        /*0a26*/ 	.byte	0x04
	.zero		1


	//   ....[148]....
        /*0a28*/ 	.word	0x000034e0
        /*0a2c*/ 	.word	0x000000ff
        /*0a30*/ 	.word	0x00000000
        /*0a34*/ 	.short	0x010a
        /*0a36*/ 	.byte	0x04
	.zero		1


	//   ....[149]....
        /*0a38*/ 	.word	0x00003570
        /*0a3c*/ 	.word	0x000000ff
        /*0a40*/ 	.word	0x00000000
        /*0a44*/ 	.short	0x010a
        /*0a46*/ 	.byte	0x04
	.zero		1


	//   ....[150]....
        /*0a48*/ 	.word	0x00003600
        /*0a4c*/ 	.word	0x000000ff
        /*0a50*/ 	.word	0x00000000
        /*0a54*/ 	.short	0x010a
        /*0a56*/ 	.byte	0x04
	.zero		1


	//   ....[151]....
        /*0a58*/ 	.word	0x00003690
        /*0a5c*/ 	.word	0x000000ff
        /*0a60*/ 	.word	0x00000000
        /*0a64*/ 	.short	0x010a
        /*0a66*/ 	.byte	0x04
	.zero		1


	//   ....[152]....
        /*0a68*/ 	.word	0x00003720
        /*0a6c*/ 	.word	0x000000ff
        /*0a70*/ 	.word	0x00000000
        /*0a74*/ 	.short	0x010a
        /*0a76*/ 	.byte	0x04
	.zero		1


	//   ....[153]....
        /*0a78*/ 	.word	0x000037b0
        /*0a7c*/ 	.word	0x000000ff
        /*0a80*/ 	.word	0x00000000
        /*0a84*/ 	.short	0x010a
        /*0a86*/ 	.byte	0x04
	.zero		1


	//   ....[154]....
        /*0a88*/ 	.word	0x00003840
        /*0a8c*/ 	.word	0x000000ff
        /*0a90*/ 	.word	0x00000000
        /*0a94*/ 	.short	0x010a
        /*0a96*/ 	.byte	0x04
	.zero		1


	//   ....[155]....
        /*0a98*/ 	.word	0x000038d0
        /*0a9c*/ 	.word	0x000000ff
        /*0aa0*/ 	.word	0x00000000
        /*0aa4*/ 	.short	0x010a
        /*0aa6*/ 	.byte	0x04
	.zero		1


	//   ....[156]....
        /*0aa8*/ 	.word	0x00003960
        /*0aac*/ 	.word	0x000000ff
        /*0ab0*/ 	.word	0x00000000
        /*0ab4*/ 	.short	0x010a
        /*0ab6*/ 	.byte	0x04
	.zero		1


	//   ....[157]....
        /*0ab8*/ 	.word	0x000039f0
        /*0abc*/ 	.word	0x000000ff
        /*0ac0*/ 	.word	0x00000000
        /*0ac4*/ 	.short	0x010a
        /*0ac6*/ 	.byte	0x04
	.zero		1


	//   ....[158]....
        /*0ac8*/ 	.word	0x00003a80
        /*0acc*/ 	.word	0x000000ff
        /*0ad0*/ 	.word	0x00000000
        /*0ad4*/ 	.short	0x010a
        /*0ad6*/ 	.byte	0x04
	.zero		1


	//   ....[159]....
        /*0ad8*/ 	.word	0x00003b10
        /*0adc*/ 	.word	0x000000ff
        /*0ae0*/ 	.word	0x00000000
        /*0ae4*/ 	.short	0x010a
        /*0ae6*/ 	.byte	0x04
	.zero		1


	//   ....[160]....
        /*0ae8*/ 	.word	0x00003ba0
        /*0aec*/ 	.word	0x000000ff
        /*0af0*/ 	.word	0x00000000
        /*0af4*/ 	.short	0x010a
        /*0af6*/ 	.byte	0x04
	.zero		1


	//   ....[161]....
        /*0af8*/ 	.word	0x00003c30
        /*0afc*/ 	.word	0x000000ff
        /*0b00*/ 	.word	0x00000000
        /*0b04*/ 	.short	0x010a
        /*0b06*/ 	.byte	0x04
	.zero		1


	//   ....[162]....
        /*0b08*/ 	.word	0x00003cc0
        /*0b0c*/ 	.word	0x000000ff
        /*0b10*/ 	.word	0x00000000
        /*0b14*/ 	.short	0x010a
        /*0b16*/ 	.byte	0x04
	.zero		1


	//   ....[163]....
        /*0b18*/ 	.word	0x00003d50
        /*0b1c*/ 	.word	0x000000ff
        /*0b20*/ 	.word	0x00000000
        /*0b24*/ 	.short	0x010a
        /*0b26*/ 	.byte	0x04
	.zero		1


	//   ....[164]....
        /*0b28*/ 	.word	0x00003de0
        /*0b2c*/ 	.word	0x000000ff
        /*0b30*/ 	.word	0x00000000
        /*0b34*/ 	.short	0x010a
        /*0b36*/ 	.byte	0x04
	.zero		1


	//   ....[165]....
        /*0b38*/ 	.word	0x00003e70
        /*0b3c*/ 	.word	0x000000ff
        /*0b40*/ 	.word	0x00000000
        /*0b44*/ 	.short	0x010a
        /*0b46*/ 	.byte	0x04
	.zero		1


	//   ....[166]....
        /*0b48*/ 	.word	0x00003f00
        /*0b4c*/ 	.word	0x000000ff
        /*0b50*/ 	.word	0x00000000
        /*0b54*/ 	.short	0x010a
        /*0b56*/ 	.byte	0x04
	.zero		1


	//   ....[167]....
        /*0b58*/ 	.word	0x00003f90
        /*0b5c*/ 	.word	0x000000ff
        /*0b60*/ 	.word	0x00000000
        /*0b64*/ 	.short	0x010a
        /*0b66*/ 	.byte	0x04
	.zero		1


	//   ....[168]....
        /*0b68*/ 	.word	0x00004020
        /*0b6c*/ 	.word	0x000000ff
        /*0b70*/ 	.word	0x00000000
        /*0b74*/ 	.short	0x010a
        /*0b76*/ 	.byte	0x04
	.zero		1


	//   ....[169]....
        /*0b78*/ 	.word	0x000040b0
        /*0b7c*/ 	.word	0x000000ff
        /*0b80*/ 	.word	0x00000000
        /*0b84*/ 	.short	0x010a
        /*0b86*/ 	.byte	0x04
	.zero		1


	//   ....[170]....
        /*0b88*/ 	.word	0x00004140
        /*0b8c*/ 	.word	0x000000ff
        /*0b90*/ 	.word	0x00000000
        /*0b94*/ 	.short	0x010a
        /*0b96*/ 	.byte	0x04
	.zero		1


	//   ....[171]....
        /*0b98*/ 	.word	0x000041d0
        /*0b9c*/ 	.word	0x000000ff
        /*0ba0*/ 	.word	0x00000000
        /*0ba4*/ 	.short	0x010a
        /*0ba6*/ 	.byte	0x04
	.zero		1


	//   ....[172]....
        /*0ba8*/ 	.word	0x00004260
        /*0bac*/ 	.word	0x000000ff
        /*0bb0*/ 	.word	0x00000000
        /*0bb4*/ 	.short	0x010a
        /*0bb6*/ 	.byte	0x04
	.zero		1


	//   ....[173]....
        /*0bb8*/ 	.word	0x000042f0
        /*0bbc*/ 	.word	0x000000ff
        /*0bc0*/ 	.word	0x00000000
        /*0bc4*/ 	.short	0x010a
        /*0bc6*/ 	.byte	0x04
	.zero		1


	//   ....[174]....
        /*0bc8*/ 	.word	0x00004380
        /*0bcc*/ 	.word	0x000000ff
        /*0bd0*/ 	.word	0x00000000
        /*0bd4*/ 	.short	0x010a
        /*0bd6*/ 	.byte	0x04
	.zero		1


	//   ....[175]....
        /*0bd8*/ 	.word	0x00004410
        /*0bdc*/ 	.word	0x000000ff
        /*0be0*/ 	.word	0x00000000
        /*0be4*/ 	.short	0x010a
        /*0be6*/ 	.byte	0x04
	.zero		1


	//   ....[176]....
        /*0be8*/ 	.word	0x000044a0
        /*0bec*/ 	.word	0x000000ff
        /*0bf0*/ 	.word	0x00000000
        /*0bf4*/ 	.short	0x010a
        /*0bf6*/ 	.byte	0x04
	.zero		1


	//   ....[177]....
        /*0bf8*/ 	.word	0x00004530
        /*0bfc*/ 	.word	0x000000ff
        /*0c00*/ 	.word	0x00000000
        /*0c04*/ 	.short	0x010a
        /*0c06*/ 	.byte	0x04
	.zero		1


	//   ....[178]....
        /*0c08*/ 	.word	0x000045c0
        /*0c0c*/ 	.word	0x000000ff
        /*0c10*/ 	.word	0x00000000
        /*0c14*/ 	.short	0x010a
        /*0c16*/ 	.byte	0x04
	.zero		1


	//   ....[179]....
        /*0c18*/ 	.word	0x00004650
        /*0c1c*/ 	.word	0x000000ff
        /*0c20*/ 	.word	0x00000000
        /*0c24*/ 	.short	0x010a
        /*0c26*/ 	.byte	0x04
	.zero		1


	//   ....[180]....
        /*0c28*/ 	.word	0x000046e0
        /*0c2c*/ 	.word	0x000000ff
        /*0c30*/ 	.word	0x00000000
        /*0c34*/ 	.short	0x010a
        /*0c36*/ 	.byte	0x04
	.zero		1


	//   ....[181]....
        /*0c38*/ 	.word	0x00004770
        /*0c3c*/ 	.word	0x000000ff
        /*0c40*/ 	.word	0x00000000
        /*0c44*/ 	.short	0x010a
        /*0c46*/ 	.byte	0x04
	.zero		1


	//   ....[182]....
        /*0c48*/ 	.word	0x00004800
        /*0c4c*/ 	.word	0x000000ff
        /*0c50*/ 	.word	0x00000000
        /*0c54*/ 	.short	0x010a
        /*0c56*/ 	.byte	0x04
	.zero		1


	//   ....[183]....
        /*0c58*/ 	.word	0x00004890
        /*0c5c*/ 	.word	0x000000ff
        /*0c60*/ 	.word	0x00000000
        /*0c64*/ 	.short	0x010a
        /*0c66*/ 	.byte	0x04
	.zero		1


	//   ....[184]....
        /*0c68*/ 	.word	0x00004920
        /*0c6c*/ 	.word	0x000000ff
        /*0c70*/ 	.word	0x00000000
        /*0c74*/ 	.short	0x010a
        /*0c76*/ 	.byte	0x04
	.zero		1


	//   ....[185]....
        /*0c78*/ 	.word	0x000049b0
        /*0c7c*/ 	.word	0x000000ff
        /*0c80*/ 	.word	0x00000000
        /*0c84*/ 	.short	0x010a
        /*0c86*/ 	.byte	0x04
	.zero		1


	//   ....[186]....
        /*0c88*/ 	.word	0x00004a40
        /*0c8c*/ 	.word	0x000000ff
        /*0c90*/ 	.word	0x00000000
        /*0c94*/ 	.short	0x010a
        /*0c96*/ 	.byte	0x04
	.zero		1


	//   ....[187]....
        /*0c98*/ 	.word	0x00004ad0
        /*0c9c*/ 	.word	0x000000ff
        /*0ca0*/ 	.word	0x00000000
        /*0ca4*/ 	.short	0x010a
        /*0ca6*/ 	.byte	0x04
	.zero		1


	//   ....[188]....
        /*0ca8*/ 	.word	0x00004b60
        /*0cac*/ 	.word	0x000000ff
        /*0cb0*/ 	.word	0x00000000
        /*0cb4*/ 	.short	0x010a
        /*0cb6*/ 	.byte	0x04
	.zero		1


	//   ....[189]....
        /*0cb8*/ 	.word	0x00004bf0
        /*0cbc*/ 	.word	0x000000ff
        /*0cc0*/ 	.word	0x00000000
        /*0cc4*/ 	.short	0x010a
        /*0cc6*/ 	.byte	0x04
	.zero		1


	//   ....[190]....
        /*0cc8*/ 	.word	0x00004c80
        /*0ccc*/ 	.word	0x000000ff
        /*0cd0*/ 	.word	0x00000000
        /*0cd4*/ 	.short	0x010a
        /*0cd6*/ 	.byte	0x04
	.zero		1


	//   ....[191]....
        /*0cd8*/ 	.word	0x00004d10
        /*0cdc*/ 	.word	0x000000ff
        /*0ce0*/ 	.word	0x00000000
        /*0ce4*/ 	.short	0x010a
        /*0ce6*/ 	.byte	0x04
	.zero		1


	//   ....[192]....
        /*0ce8*/ 	.word	0x00004db0
        /*0cec*/ 	.word	0x00000000
        /*0cf0*/ 	.word	0x00000000
        /*0cf4*/ 	.short	0x010a
        /*0cf6*/ 	.byte	0xff
	.zero		1


	//   ....[193]....
        /*0cf8*/ 	.word	0x00004ed0
        /*0cfc*/ 	.word	0x00000002
        /*0d00*/ 	.word	0x000003e0
        /*0d04*/ 	.short	0x010a
        /*0d06*/ 	.byte	0xff
	.zero		1


	//   ....[194]....
        /*0d08*/ 	.word	0x00004f40
        /*0d0c*/ 	.word	0x00000002
        /*0d10*/ 	.word	0x00000000
        /*0d14*/ 	.short	0x0101
        /*0d16*/ 	.byte	0xff
	.zero		1


	//   ....[195]....
        /*0d18*/ 	.word	0x00004f60
        /*0d1c*/ 	.word	0x000000ff
        /*0d20*/ 	.word	0x00000390
        /*0d24*/ 	.short	0x010a
        /*0d26*/ 	.byte	0x05
	.zero		1


	//   ....[196]....
        /*0d28*/ 	.word	0x00005080
        /*0d2c*/ 	.word	0x00000002
        /*0d30*/ 	.word	0x00000380
        /*0d34*/ 	.short	0x010a
        /*0d36*/ 	.byte	0xff
	.zero		1


	//   ....[197]....
        /*0d38*/ 	.word	0x00005180
        /*0d3c*/ 	.word	0x00000002
        /*0d40*/ 	.word	0x00000000
        /*0d44*/ 	.short	0x0101
        /*0d46*/ 	.byte	0xff
	.zero		1


	//   ....[198]....
        /*0d48*/ 	.word	0x00005210
        /*0d4c*/ 	.word	0x000000ff
        /*0d50*/ 	.word	0x00000390
        /*0d54*/ 	.short	0x0106
        /*0d56*/ 	.byte	0x05
	.zero		1


	//   ....[199]....
        /*0d58*/ 	.word	0x00005230
        /*0d5c*/ 	.word	0x000000ff
        /*0d60*/ 	.word	0x00000390
        /*0d64*/ 	.short	0x010a
        /*0d66*/ 	.byte	0x05
	.zero		1


	//   ....[200]....
        /*0d68*/ 	.word	0x000052c0
        /*0d6c*/ 	.word	0x000000ff
        /*0d70*/ 	.word	0x00000390
        /*0d74*/ 	.short	0x0106
        /*0d76*/ 	.byte	0x04
	.zero		1


	//   ....[201]....
        /*0d78*/ 	.word	0x00005300
        /*0d7c*/ 	.word	0x00000000
        /*0d80*/ 	.word	0x00000390
        /*0d84*/ 	.short	0x010a
        /*0d86*/ 	.byte	0xff
	.zero		1


	//   ....[202]....
        /*0d88*/ 	.word	0x000057f0
        /*0d8c*/ 	.word	0x00000000
        /*0d90*/ 	.word	0x00000380
        /*0d94*/ 	.short	0x010a
        /*0d96*/ 	.byte	0xff
	.zero		1


	//   ....[203]....
        /*0d98*/ 	.word	0x000058f0
        /*0d9c*/ 	.word	0x00000003
        /*0da0*/ 	.word	0x00000000
        /*0da4*/ 	.short	0x0101
        /*0da6*/ 	.byte	0xff
	.zero		1


	//   ....[204]....
        /*0da8*/ 	.word	0x00005900
        /*0dac*/ 	.word	0x000000ff
        /*0db0*/ 	.word	0x00000000
        /*0db4*/ 	.short	0x010a
        /*0db6*/ 	.byte	0x04
	.zero		1


	//   ....[205]....
        /*0db8*/ 	.word	0x00005920
        /*0dbc*/ 	.word	0x000000ff
        /*0dc0*/ 	.word	0x000003c0
        /*0dc4*/ 	.short	0x010a
        /*0dc6*/ 	.byte	0x09
	.zero		1


	//   ....[206]....
        /*0dc8*/ 	.word	0x00005a60
        /*0dcc*/ 	.word	0x000000ff
        /*0dd0*/ 	.word	0x00000000
        /*0dd4*/ 	.short	0x010a
        /*0dd6*/ 	.byte	0x07
	.zero		1


	//   ....[207]....
        /*0dd8*/ 	.word	0x00005b90
        /*0ddc*/ 	.word	0x000000ff
        /*0de0*/ 	.word	0x00000000
        /*0de4*/ 	.short	0x010a
        /*0de6*/ 	.byte	0x04
	.zero		1


	//   ....[208]....
        /*0de8*/ 	.word	0x00005d40
        /*0dec*/ 	.word	0x000000ff
        /*0df0*/ 	.word	0x00000000
        /*0df4*/ 	.short	0x010a
        /*0df6*/ 	.byte	0x05
	.zero		1


	//   ....[209]....
        /*0df8*/ 	.word	0x00005dd0
        /*0dfc*/ 	.word	0x000000ff
        /*0e00*/ 	.word	0x00000000
        /*0e04*/ 	.short	0x010a
        /*0e06*/ 	.byte	0x05
	.zero		1


	//   ....[210]....
        /*0e08*/ 	.word	0x00005e60
        /*0e0c*/ 	.word	0x000000ff
        /*0e10*/ 	.word	0x00000000
        /*0e14*/ 	.short	0x010a
        /*0e16*/ 	.byte	0x05
	.zero		1


	//   ....[211]....
        /*0e18*/ 	.word	0x00005ef0
        /*0e1c*/ 	.word	0x000000ff
        /*0e20*/ 	.word	0x00000000
        /*0e24*/ 	.short	0x010a
        /*0e26*/ 	.byte	0x07
	.zero		1


	//   ....[212]....
        /*0e28*/ 	.word	0x00006380
        /*0e2c*/ 	.word	0x0000000c
        /*0e30*/ 	.word	0x00000380
        /*0e34*/ 	.short	0x010a
        /*0e36*/ 	.byte	0xff
	.zero		1


	//   ....[213]....
        /*0e38*/ 	.word	0x000064f0
        /*0e3c*/ 	.word	0x00000000
        /*0e40*/ 	.word	0x00000000
        /*0e44*/ 	.short	0x0101
        /*0e46*/ 	.byte	0xff
	.zero		1


	//   ....[214]....
        /*0e48*/ 	.word	0x00006900
        /*0e4c*/ 	.word	0x000000ff
        /*0e50*/ 	.word	0x00000378
        /*0e54*/ 	.short	0x010a
        /*0e56*/ 	.byte	0x13
	.zero		1


	//   ....[215]....
        /*0e58*/ 	.word	0x00006a70
        /*0e5c*/ 	.word	0x000000ff
        /*0e60*/ 	.word	0x00000368
        /*0e64*/ 	.short	0x010a
        /*0e66*/ 	.byte	0x13
	.zero		1


	//   ....[216]....
        /*0e68*/ 	.word	0x00006c80
        /*0e6c*/ 	.word	0x000000ff
        /*0e70*/ 	.word	0x00000360
        /*0e74*/ 	.short	0x010b
        /*0e76*/ 	.byte	0x13
	.zero		1


	//   ....[217]....
        /*0e78*/ 	.word	0x00006c90
        /*0e7c*/ 	.word	0x000000ff
        /*0e80*/ 	.word	0x00000000
        /*0e84*/ 	.short	0x0101
        /*0e86*/ 	.byte	0x36
	.zero		1


	//   ....[218]....
        /*0e88*/ 	.word	0x00006cd0
        /*0e8c*/ 	.word	0x00000000
        /*0e90*/ 	.word	0x00000368
        /*0e94*/ 	.short	0x010a
        /*0e96*/ 	.byte	0xff
	.zero		1


	//   ....[219]....
        /*0e98*/ 	.word	0x00007010
        /*0e9c*/ 	.word	0x00000003
        /*0ea0*/ 	.word	0x00000380
        /*0ea4*/ 	.short	0x010a
        /*0ea6*/ 	.byte	0xff
	.zero		1


	//   ....[220]....
        /*0ea8*/ 	.word	0x00007190
        /*0eac*/ 	.word	0x00000000
        /*0eb0*/ 	.word	0x00000000
        /*0eb4*/ 	.short	0x0101
        /*0eb6*/ 	.byte	0xff
	.zero		1


	//   ....[221]....
        /*0eb8*/ 	.word	0x00007b40
        /*0ebc*/ 	.word	0x000000ff
        /*0ec0*/ 	.word	0x00000360
        /*0ec4*/ 	.short	0x010a
        /*0ec6*/ 	.byte	0x39
	.zero		1


	//   ....[222]....
        /*0ec8*/ 	.word	0x00007b50
        /*0ecc*/ 	.word	0x00000016
        /*0ed0*/ 	.word	0x000003a0
        /*0ed4*/ 	.short	0x010a
        /*0ed6*/ 	.byte	0xff
	.zero		1


	//   ....[223]....
        /*0ed8*/ 	.word	0x00007d00
        /*0edc*/ 	.word	0x000000ff
        /*0ee0*/ 	.word	0x00000360
        /*0ee4*/ 	.short	0x010a
        /*0ee6*/ 	.byte	0x39
	.zero		1


	//   ....[224]....
        /*0ee8*/ 	.word	0x00007de0
        /*0eec*/ 	.word	0x000000ff
        /*0ef0*/ 	.word	0x00000000
        /*0ef4*/ 	.short	0x0101
        /*0ef6*/ 	.byte	0x04
	.zero		1


	//   ....[225]....
        /*0ef8*/ 	.word	0x00007e40
        /*0efc*/ 	.word	0x00000016
        /*0f00*/ 	.word	0x000003a0
        /*0f04*/ 	.short	0x010a
        /*0f06*/ 	.byte	0xff
	.zero		1


	//   ....[226]....
        /*0f08*/ 	.word	0x000081b0
        /*0f0c*/ 	.word	0x000000ff
        /*0f10*/ 	.word	0x00000000
        /*0f14*/ 	.short	0x0101
        /*0f16*/ 	.byte	0x05
	.zero		1


	//   ....[227]....
        /*0f18*/ 	.word	0x00008a90
        /*0f1c*/ 	.word	0x00000000
        /*0f20*/ 	.word	0x000003f0
        /*0f24*/ 	.short	0x010a
        /*0f26*/ 	.byte	0xff
	.zero		1


	//   ....[228]....
        /*0f28*/ 	.word	0x00008af0
        /*0f2c*/ 	.word	0x00000000
        /*0f30*/ 	.word	0x000001b0
        /*0f34*/ 	.short	0x010a
        /*0f36*/ 	.byte	0xff
	.zero		1


	//   ....[229]....
        /*0f38*/ 	.word	0x00008b50
        /*0f3c*/ 	.word	0x00000000
        /*0f40*/ 	.word	0x000001b0
        /*0f44*/ 	.short	0x010a
        /*0f46*/ 	.byte	0xff
	.zero		1


	//   ....[230]....
        /*0f48*/ 	.word	0x00008ba0
        /*0f4c*/ 	.word	0x00000003
        /*0f50*/ 	.word	0x00000380
        /*0f54*/ 	.short	0x010a
        /*0f56*/ 	.byte	0xff
	.zero		1


	//   ....[231]....
        /*0f58*/ 	.word	0x00008c00
        /*0f5c*/ 	.word	0x00000000
        /*0f60*/ 	.word	0x00000000
        /*0f64*/ 	.short	0x010a
        /*0f66*/ 	.byte	0xff
	.zero		1


	//   ....[232]....
        /*0f68*/ 	.word	0x00008c60
        /*0f6c*/ 	.word	0x00000000
        /*0f70*/ 	.word	0x00000000
        /*0f74*/ 	.short	0x010a
        /*0f76*/ 	.byte	0xff
	.zero		1


	//   ....[233]....
        /*0f78*/ 	.word	0x00008cc0
        /*0f7c*/ 	.word	0x00000000
        /*0f80*/ 	.word	0x00000000
        /*0f84*/ 	.short	0x010a
        /*0f86*/ 	.byte	0xff
	.zero		1


	//   ....[234]....
        /*0f88*/ 	.word	0x00008d20
        /*0f8c*/ 	.word	0x00000000
        /*0f90*/ 	.word	0x00000000
        /*0f94*/ 	.short	0x010a
        /*0f96*/ 	.byte	0xff
	.zero		1


	//   ....[235]....
        /*0f98*/ 	.word	0x00008d80
        /*0f9c*/ 	.word	0x00000000
        /*0fa0*/ 	.word	0x00000000
        /*0fa4*/ 	.short	0x010a
        /*0fa6*/ 	.byte	0xff
	.zero		1


	//   ....[236]....
        /*0fa8*/ 	.word	0x00008de0
        /*0fac*/ 	.word	0x00000000
        /*0fb0*/ 	.word	0x00000000
        /*0fb4*/ 	.short	0x010a
        /*0fb6*/ 	.byte	0xff
	.zero		1


	//   ....[237]....
        /*0fb8*/ 	.word	0x00008e40
        /*0fbc*/ 	.word	0x00000000
        /*0fc0*/ 	.word	0x00000000
        /*0fc4*/ 	.short	0x010a
        /*0fc6*/ 	.byte	0xff
	.zero		1


	//   ....[238]....
        /*0fc8*/ 	.word	0x00008ea0
        /*0fcc*/ 	.word	0x00000000
        /*0fd0*/ 	.word	0x00000000
        /*0fd4*/ 	.short	0x010a
        /*0fd6*/ 	.byte	0xff
	.zero		1


	//   ....[239]....
        /*0fd8*/ 	.word	0x00008f00
        /*0fdc*/ 	.word	0x00000000
        /*0fe0*/ 	.word	0x00000000
        /*0fe4*/ 	.short	0x010a
        /*0fe6*/ 	.byte	0xff
	.zero		1


	//   ....[240]....
        /*0fe8*/ 	.word	0x00008f60
        /*0fec*/ 	.word	0x00000000
        /*0ff0*/ 	.word	0x00000000
        /*0ff4*/ 	.short	0x010a
        /*0ff6*/ 	.byte	0xff
	.zero		1


	//   ....[241]....
        /*0ff8*/ 	.word	0x00008fc0
        /*0ffc*/ 	.word	0x00000000
        /*1000*/ 	.word	0x00000000
        /*1004*/ 	.short	0x010a
        /*1006*/ 	.byte	0xff
	.zero		1


	//   ....[242]....
        /*1008*/ 	.word	0x00009020
        /*100c*/ 	.word	0x00000000
        /*1010*/ 	.word	0x00000000
        /*1014*/ 	.short	0x010a
        /*1016*/ 	.byte	0xff
	.zero		1


	//   ....[243]....
        /*1018*/ 	.word	0x00009080
        /*101c*/ 	.word	0x00000000
        /*1020*/ 	.word	0x00000000
        /*1024*/ 	.short	0x010a
        /*1026*/ 	.byte	0xff
	.zero		1


	//   ....[244]....
        /*1028*/ 	.word	0x000090e0
        /*102c*/ 	.word	0x00000000
        /*1030*/ 	.word	0x00000000
        /*1034*/ 	.short	0x010a
        /*1036*/ 	.byte	0xff
	.zero		1


	//   ....[245]....
        /*1038*/ 	.word	0x00009140
        /*103c*/ 	.word	0x00000000
        /*1040*/ 	.word	0x00000000
        /*1044*/ 	.short	0x010a
        /*1046*/ 	.byte	0xff
	.zero		1


	//   ....[246]....
        /*1048*/ 	.word	0x000091a0
        /*104c*/ 	.word	0x00000000
        /*1050*/ 	.word	0x00000000
        /*1054*/ 	.short	0x010a
        /*1056*/ 	.byte	0xff
	.zero		1


	//   ....[247]....
        /*1058*/ 	.word	0x00009200
        /*105c*/ 	.word	0x00000000
        /*1060*/ 	.word	0x00000000
        /*1064*/ 	.short	0x010a
        /*1066*/ 	.byte	0xff
	.zero		1


	//   ....[248]....
        /*1068*/ 	.word	0x00009260
        /*106c*/ 	.word	0x00000000
        /*1070*/ 	.word	0x00000000
        /*1074*/ 	.short	0x010a
        /*1076*/ 	.byte	0xff
	.zero		1


	//   ....[249]....
        /*1078*/ 	.word	0x000092c0
        /*107c*/ 	.word	0x00000000
        /*1080*/ 	.word	0x00000000
        /*1084*/ 	.short	0x010a
        /*1086*/ 	.byte	0xff
	.zero		1


	//   ....[250]....
        /*1088*/ 	.word	0x00009320
        /*108c*/ 	.word	0x00000000
        /*1090*/ 	.word	0x00000000
        /*1094*/ 	.short	0x010a
        /*1096*/ 	.byte	0xff
	.zero		1


	//   ....[251]....
        /*1098*/ 	.word	0x00009380
        /*109c*/ 	.word	0x00000000
        /*10a0*/ 	.word	0x00000000
        /*10a4*/ 	.short	0x010a
        /*10a6*/ 	.byte	0xff
	.zero		1


	//   ....[252]....
        /*10a8*/ 	.word	0x000093e0
        /*10ac*/ 	.word	0x00000000
        /*10b0*/ 	.word	0x00000000
        /*10b4*/ 	.short	0x010a
        /*10b6*/ 	.byte	0xff
	.zero		1


	//   ....[253]....
        /*10b8*/ 	.word	0x00009440
        /*10bc*/ 	.word	0x00000000
        /*10c0*/ 	.word	0x00000000
        /*10c4*/ 	.short	0x010a
        /*10c6*/ 	.byte	0xff
	.zero		1


	//   ....[254]....
        /*10c8*/ 	.word	0x000094a0
        /*10cc*/ 	.word	0x00000000
        /*10d0*/ 	.word	0x00000000
        /*10d4*/ 	.short	0x010a
        /*10d6*/ 	.byte	0xff
	.zero		1


	//   ....[255]....
        /*10d8*/ 	.word	0x00009500
        /*10dc*/ 	.word	0x00000000
        /*10e0*/ 	.word	0x00000000
        /*10e4*/ 	.short	0x010a
        /*10e6*/ 	.byte	0xff
	.zero		1


	//   ....[0]....
        /*10e8*/ 	.word	0x00009560
        /*10ec*/ 	.word	0x00000000
        /*10f0*/ 	.word	0x00000000
        /*10f4*/ 	.short	0x010a
        /*10f6*/ 	.byte	0xff
	.zero		1


	//   ....[1]....
        /*10f8*/ 	.word	0x000095c0
        /*10fc*/ 	.word	0x00000000
        /*1100*/ 	.word	0x00000000
        /*1104*/ 	.short	0x010a
        /*1106*/ 	.byte	0xff
	.zero		1


	//   ....[2]....
        /*1108*/ 	.word	0x00009620
        /*110c*/ 	.word	0x00000000
        /*1110*/ 	.word	0x00000000
        /*1114*/ 	.short	0x010a
        /*1116*/ 	.byte	0xff
	.zero		1


	//   ....[3]....
        /*1118*/ 	.word	0x00009680
        /*111c*/ 	.word	0x00000000
        /*1120*/ 	.word	0x00000000
        /*1124*/ 	.short	0x010a
        /*1126*/ 	.byte	0xff
	.zero		1


	//   ....[4]....
        /*1128*/ 	.word	0x000096e0
        /*112c*/ 	.word	0x00000000
        /*1130*/ 	.word	0x00000000
        /*1134*/ 	.short	0x010a
        /*1136*/ 	.byte	0xff
	.zero		1


	//   ....[5]....
        /*1138*/ 	.word	0x00009740
        /*113c*/ 	.word	0x00000000
        /*1140*/ 	.word	0x00000000
        /*1144*/ 	.short	0x010a
        /*1146*/ 	.byte	0xff
	.zero		1


	//   ....[6]....
        /*1148*/ 	.word	0x000097a0
        /*114c*/ 	.word	0x00000000
        /*1150*/ 	.word	0x00000000
        /*1154*/ 	.short	0x010a
        /*1156*/ 	.byte	0xff
	.zero		1


	//   ....[7]....
        /*1158*/ 	.word	0x00009800
        /*115c*/ 	.word	0x00000000
        /*1160*/ 	.word	0x00000000
        /*1164*/ 	.short	0x010a
        /*1166*/ 	.byte	0xff
	.zero		1


	//   ....[8]....
        /*1168*/ 	.word	0x00009860
        /*116c*/ 	.word	0x00000000
        /*1170*/ 	.word	0x00000000
        /*1174*/ 	.short	0x010a
        /*1176*/ 	.byte	0xff
	.zero		1


	//   ....[9]....
        /*1178*/ 	.word	0x000098c0
        /*117c*/ 	.word	0x00000000
        /*1180*/ 	.word	0x00000000
        /*1184*/ 	.short	0x010a
        /*1186*/ 	.byte	0xff
	.zero		1


	//   ....[10]....
        /*1188*/ 	.word	0x00009920
        /*118c*/ 	.word	0x00000000
        /*1190*/ 	.word	0x00000000
        /*1194*/ 	.short	0x010a
        /*1196*/ 	.byte	0xff
	.zero		1


	//   ....[11]....
        /*1198*/ 	.word	0x00009980
        /*119c*/ 	.word	0x00000000
        /*11a0*/ 	.word	0x00000000
        /*11a4*/ 	.short	0x010a
        /*11a6*/ 	.byte	0xff
	.zero		1


	//   ....[12]....
        /*11a8*/ 	.word	0x000099e0
        /*11ac*/ 	.word	0x00000000
        /*11b0*/ 	.word	0x00000000
        /*11b4*/ 	.short	0x010a
        /*11b6*/ 	.byte	0xff
	.zero		1


	//   ....[13]....
        /*11b8*/ 	.word	0x00009a40
        /*11bc*/ 	.word	0x00000000
        /*11c0*/ 	.word	0x00000000
        /*11c4*/ 	.short	0x010a
        /*11c6*/ 	.byte	0xff
	.zero		1


	//   ....[14]....
        /*11c8*/ 	.word	0x00009aa0
        /*11cc*/ 	.word	0x00000000
        /*11d0*/ 	.word	0x00000000
        /*11d4*/ 	.short	0x010a
        /*11d6*/ 	.byte	0xff
	.zero		1


	//   ....[15]....
        /*11d8*/ 	.word	0x00009b00
        /*11dc*/ 	.word	0x00000000
        /*11e0*/ 	.word	0x00000000
        /*11e4*/ 	.short	0x010a
        /*11e6*/ 	.byte	0xff
	.zero		1


	//   ....[16]....
        /*11e8*/ 	.word	0x00009b60
        /*11ec*/ 	.word	0x00000000
        /*11f0*/ 	.word	0x00000000
        /*11f4*/ 	.short	0x010a
        /*11f6*/ 	.byte	0xff
	.zero		1


	//   ....[17]....
        /*11f8*/ 	.word	0x00009bc0
        /*11fc*/ 	.word	0x00000000
        /*1200*/ 	.word	0x00000000
        /*1204*/ 	.short	0x010a
        /*1206*/ 	.byte	0xff
	.zero		1


	//   ....[18]....
        /*1208*/ 	.word	0x00009c20
        /*120c*/ 	.word	0x00000000
        /*1210*/ 	.word	0x00000000
        /*1214*/ 	.short	0x010a
        /*1216*/ 	.byte	0xff
	.zero		1


	//   ....[19]....
        /*1218*/ 	.word	0x00009c80
        /*121c*/ 	.word	0x00000000
        /*1220*/ 	.word	0x00000000
        /*1224*/ 	.short	0x010a
        /*1226*/ 	.byte	0xff
	.zero		1


	//   ....[20]....
        /*1228*/ 	.word	0x00009ce0
        /*122c*/ 	.word	0x00000000
        /*1230*/ 	.word	0x00000000
        /*1234*/ 	.short	0x010a
        /*1236*/ 	.byte	0xff
	.zero		1


	//   ....[21]....
        /*1238*/ 	.word	0x00009d40
        /*123c*/ 	.word	0x00000000
        /*1240*/ 	.word	0x00000000
        /*1244*/ 	.short	0x010a
        /*1246*/ 	.byte	0xff
	.zero		1


	//   ....[22]....
        /*1248*/ 	.word	0x00009da0
        /*124c*/ 	.word	0x00000000
        /*1250*/ 	.word	0x00000000
        /*1254*/ 	.short	0x010a
        /*1256*/ 	.byte	0xff
	.zero		1


	//   ....[23]....
        /*1258*/ 	.word	0x00009e00
        /*125c*/ 	.word	0x00000000
        /*1260*/ 	.word	0x00000000
        /*1264*/ 	.short	0x010a
        /*1266*/ 	.byte	0xff
	.zero		1


	//   ....[24]....
        /*1268*/ 	.word	0x00009e60
        /*126c*/ 	.word	0x00000000
        /*1270*/ 	.word	0x00000000
        /*1274*/ 	.short	0x010a
        /*1276*/ 	.byte	0xff
	.zero		1


	//   ....[25]....
        /*1278*/ 	.word	0x00009ec0
        /*127c*/ 	.word	0x00000000
        /*1280*/ 	.word	0x00000000
        /*1284*/ 	.short	0x010a
        /*1286*/ 	.byte	0xff
	.zero		1


	//   ....[26]....
        /*1288*/ 	.word	0x00009f20
        /*128c*/ 	.word	0x00000000
        /*1290*/ 	.word	0x00000000
        /*1294*/ 	.short	0x010a
        /*1296*/ 	.byte	0xff
	.zero		1


	//   ....[27]....
        /*1298*/ 	.word	0x00009f80
        /*129c*/ 	.word	0x00000000
        /*12a0*/ 	.word	0x00000000
        /*12a4*/ 	.short	0x010a
        /*12a6*/ 	.byte	0xff
	.zero		1


	//   ....[28]....
        /*12a8*/ 	.word	0x00009fd0
        /*12ac*/ 	.word	0x00000002
        /*12b0*/ 	.word	0x000003e0
        /*12b4*/ 	.short	0x010a
        /*12b6*/ 	.byte	0xff
	.zero		1


	//   ....[29]....
        /*12b8*/ 	.word	0x0000a030
        /*12bc*/ 	.word	0x00000002
        /*12c0*/ 	.word	0x00000390
        /*12c4*/ 	.short	0x010a
        /*12c6*/ 	.byte	0xff
	.zero		1


	//   ....[30]....
        /*12c8*/ 	.word	0x0000a080
        /*12cc*/ 	.word	0x00000002
        /*12d0*/ 	.word	0x00000380
        /*12d4*/ 	.short	0x010a
        /*12d6*/ 	.byte	0xff
	.zero		1


	//   ....[31]....
        /*12d8*/ 	.word	0x0000a0e0
        /*12dc*/ 	.word	0x00000000
        /*12e0*/ 	.word	0x00000390
        /*12e4*/ 	.short	0x010a
        /*12e6*/ 	.byte	0xff
	.zero		1


	//   ....[32]....
        /*12e8*/ 	.word	0x0000a130
        /*12ec*/ 	.word	0x00000000
        /*12f0*/ 	.word	0x00000380
        /*12f4*/ 	.short	0x010a
        /*12f6*/ 	.byte	0xff
	.zero		1


	//   ....[33]....
        /*12f8*/ 	.word	0x0000a190
        /*12fc*/ 	.word	0x00000002
        /*1300*/ 	.word	0x000003c0
        /*1304*/ 	.short	0x010a
        /*1306*/ 	.byte	0xff
	.zero		1


	//   ....[34]....
        /*1308*/ 	.word	0x0000a1f0
        /*130c*/ 	.word	0x00000000
        /*1310*/ 	.word	0x00000000
        /*1314*/ 	.short	0x010a
        /*1316*/ 	.byte	0xff
	.zero		1


	//   ....[35]....
        /*1318*/ 	.word	0x0000a250
        /*131c*/ 	.word	0x00000000
        /*1320*/ 	.word	0x00000000
        /*1324*/ 	.short	0x010a
        /*1326*/ 	.byte	0xff
	.zero		1


	//   ....[36]....
        /*1328*/ 	.word	0x0000a2b0
        /*132c*/ 	.word	0x00000000
        /*1330*/ 	.word	0x00000000
        /*1334*/ 	.short	0x010a
        /*1336*/ 	.byte	0xff
	.zero		1


	//   ....[37]....
        /*1338*/ 	.word	0x0000a310
        /*133c*/ 	.word	0x00000000
        /*1340*/ 	.word	0x00000000
        /*1344*/ 	.short	0x010a
        /*1346*/ 	.byte	0xff
	.zero		1


	//   ....[38]....
        /*1348*/ 	.word	0x0000a370
        /*134c*/ 	.word	0x00000000
        /*1350*/ 	.word	0x00000000
        /*1354*/ 	.short	0x010a
        /*1356*/ 	.byte	0xff
	.zero		1


	//   ....[39]....
        /*1358*/ 	.word	0x0000a3c0
        /*135c*/ 	.word	0x0000000c
        /*1360*/ 	.word	0x00000380
        /*1364*/ 	.short	0x010a
        /*1366*/ 	.byte	0xff
	.zero		1


	//   ....[40]....
        /*1368*/ 	.word	0x0000a420
        /*136c*/ 	.word	0x00000000
        /*1370*/ 	.word	0x00000378
        /*1374*/ 	.short	0x010a
        /*1376*/ 	.byte	0xff
	.zero		1


	//   ....[41]....
        /*1378*/ 	.word	0x0000a480
        /*137c*/ 	.word	0x00000000
        /*1380*/ 	.word	0x00000368
        /*1384*/ 	.short	0x010a
        /*1386*/ 	.byte	0xff
	.zero		1


	//   ....[42]....
        /*1388*/ 	.word	0x0000a4d0
        /*138c*/ 	.word	0x00000003
        /*1390*/ 	.word	0x00000380
        /*1394*/ 	.short	0x010a
        /*1396*/ 	.byte	0xff
	.zero		1


	//   ....[43]....
        /*1398*/ 	.word	0x0000a530
        /*139c*/ 	.word	0x00000000
        /*13a0*/ 	.word	0x00000360
        /*13a4*/ 	.short	0x010a
        /*13a6*/ 	.byte	0xff
	.zero		1


	//   ....[44]....
        /*13a8*/ 	.word	0x0000a580
        /*13ac*/ 	.word	0x00000016
        /*13b0*/ 	.word	0x000003a0
        /*13b4*/ 	.short	0x010a
        /*13b6*/ 	.byte	0xff
	.zero		1


	//----- nvinfo : EIATTR_NUM_MBARRIERS
	.align		4
.L_47:
        /*13b8*/ 	.byte	0x03, 0x38
        /*13ba*/ 	.short	0x0080


	//----- nvinfo : EIATTR_EXIT_INSTR_OFFSETS
	.align		4
        /*13bc*/ 	.byte	0x04, 0x1c
        /*13be*/ 	.short	(.L_49 - .L_48)


	//   ....[0]....
.L_48:
        /*13c0*/ 	.word	0x00004de0


	//   ....[1]....
        /*13c4*/ 	.word	0x000052d0


	//   ....[2]....
        /*13c8*/ 	.word	0x00005330


	//   ....[3]....
        /*13cc*/ 	.word	0x00006150


	//   ....[4]....
        /*13d0*/ 	.word	0x00006d00


	//   ....[5]....
        /*13d4*/ 	.word	0x00006d40


	//   ....[6]....
        /*13d8*/ 	.word	0x00008a80


	//----- nvinfo : EIATTR_MAX_THREADS
	.align		4
.L_49:
        /*13dc*/ 	.byte	0x04, 0x05
        /*13de*/ 	.short	(.L_51 - .L_50)
.L_50:
        /*13e0*/ 	.word	0x00000100
        /*13e4*/ 	.word	0x00000001
        /*13e8*/ 	.word	0x00000001


	//----- nvinfo : EIATTR_CRS_STACK_SIZE
	.align		4
.L_51:
        /*13ec*/ 	.byte	0x04, 0x1e
        /*13ee*/ 	.short	(.L_53 - .L_52)
.L_52:
        /*13f0*/ 	.word	0x00000000


	//----- nvinfo : EIATTR_CBANK_PARAM_SIZE
	.align		4
.L_53:
        /*13f4*/ 	.byte	0x03, 0x19
        /*13f6*/ 	.short	0x0800


	//----- nvinfo : EIATTR_PARAM_CBANK
	.align		4
        /*13f8*/ 	.byte	0x04, 0x0a
        /*13fa*/ 	.short	(.L_55 - .L_54)
	.align		4
.L_54:
        /*13fc*/ 	.word	index@(.nv.constant0._ZN7cutlass13device_kernelINS_4gemm6kernel13GemmUniversalIN4cute5tupleIJiiiiEEENS1_10collective13CollectiveMmaINS1_35MainloopSm100TmaUmmaWarpSpecializedILi54ELi2ELi4ENS5_IJNS4_1CILi4EEESB_NSA_ILi1EEEEEEEENS5_IJNSA_ILi64EEESF_NSA_ILi32EEEEEENS_12float_e4m3_tENS5_IJlSC_lEEESI_SJ_NS4_8TiledMMAINS4_8MMA_AtomIJNS4_10MMA_TraitsINS4_19SM100_MMA_F8F6F4_SSEJSI_SI_fSF_SF_NS4_17integral_constantINS4_4UMMA5MajorELSQ_0EEESR_NSO_INSP_7ScaleInELSS_0EEEST_EEEEEENS4_6LayoutINS5_IJSC_SC_SC_EEENS5_IJNSA_ILi0EEESY_SY_EEEEENS5_IJNS4_10UnderscoreES11_S11_EEEEENS4_23SM90_TMA_LOAD_MULTICASTENS4_14ComposedLayoutINS4_7SwizzleILi1ELi4ELi3EEENS4_18smem_ptr_flag_bitsILi8EEENSW_INS5_IJNSA_ILi8EEESG_EEENS5_IJSG_SC_EEEEEEEvNS4_8identityES14_S1E_vS1F_EENS_8epilogue10collective18CollectiveEpilogueINS1H_23Sm100TmaWarpSpecializedILi1ELi1ELi32ELb0ELb0EEEJSH_NS5_IJNSW_ISF_SC_EES1M_EEESI_SJ_SI_SJ_NS1H_6fusion15FusionCallbacksIS1L_NS1O_17LinearCombinationISI_fSI_fLNS_15FloatRoundStyleE2EEESH_S1N_JEEENS4_5SM1004TMEM4LOAD26SM100_TMEM_LOAD_16dp32b32xENS4_13SM90_TMA_LOADENS15_INS16_ILi2ELi4ELi3EEES19_NSW_INS5_IJS1A_SF_EEENS5_IJSF_SC_EEEEEEENS4_39AutoVectorizingCopyWithAssumedAlignmentILi128EEENS4_14SM90_TMA_STOREES23_S25_S25_EEEvvEEEEvNT_6ParamsE)
        /*1400*/ 	.short	0x0380
        /*1402*/ 	.short	0x0800


	//----- nvinfo : EIATTR_SW_WAR
	.align		4
.L_55:
        /*1404*/ 	.byte	0x04, 0x36
        /*1406*/ 	.short	(.L_57 - .L_56)
.L_56:
        /*1408*/ 	.word	0x00000008
.L_57:


//--------------------- .nv.callgraph             --------------------------
	.section	.nv.callgraph,"",@"SHT_CUDA_CALLGRAPH"
	.align	4
	.sectionentsize	8
	.align		4
        /*0000*/ 	.word	0x00000000
	.align		4
        /*0004*/ 	.word	0xffffffff
	.align		4
        /*0008*/ 	.word	index@(_ZN7cutlass13device_kernelINS_4gemm6kernel13GemmUniversalIN4cute5tupleIJiiiiEEENS1_10collective13CollectiveMmaINS1_35MainloopSm100TmaUmmaWarpSpecializedILi54ELi2ELi4ENS5_IJNS4_1CILi4EEESB_NSA_ILi1EEEEEEEENS5_IJNSA_ILi64EEESF_NSA_ILi32EEEEEENS_12float_e4m3_tENS5_IJlSC_lEEESI_SJ_NS4_8TiledMMAINS4_8MMA_AtomIJNS4_10MMA_TraitsINS4_19SM100_MMA_F8F6F4_SSEJSI_SI_fSF_SF_NS4_17integral_constantINS4_4UMMA5MajorELSQ_0EEESR_NSO_INSP_7ScaleInELSS_0EEEST_EEEEEENS4_6LayoutINS5_IJSC_SC_SC_EEENS5_IJNSA_ILi0EEESY_SY_EEEEENS5_IJNS4_10UnderscoreES11_S11_EEEEENS4_23SM90_TMA_LOAD_MULTICASTENS4_14ComposedLayoutINS4_7SwizzleILi1ELi4ELi3EEENS4_18smem_ptr_flag_bitsILi8EEENSW_INS5_IJNSA_ILi8EEESG_EEENS5_IJSG_SC_EEEEEEEvNS4_8identityES14_S1E_vS1F_EENS_8epilogue10collective18CollectiveEpilogueINS1H_23Sm100TmaWarpSpecializedILi1ELi1ELi32ELb0ELb0EEEJSH_NS5_IJNSW_ISF_SC_EES1M_EEESI_SJ_SI_SJ_NS1H_6fusion15FusionCallbacksIS1L_NS1O_17LinearCombinationISI_fSI_fLNS_15FloatRoundStyleE2EEESH_S1N_JEEENS4_5SM1004TMEM4LOAD26SM100_TMEM_LOAD_16dp32b32xENS4_13SM90_TMA_LOADENS15_INS16_ILi2ELi4ELi3EEES19_NSW_INS5_IJS1A_SF_EEENS5_IJSF_SC_EEEEEEENS4_39AutoVectorizingCopyWithAssumedAlignmentILi128EEENS4_14SM90_TMA_STOREES23_S25_S25_EEEvvEEEEvNT_6ParamsE)
	.align		4
        /*000c*/ 	.word	index@(__assertfail)
	.align		4
        /*0010*/ 	.word	0x00000000
	.align		4
        /*0014*/ 	.word	0xfffffffe
	.align		4
        /*0018*/ 	.word	0x00000000
	.align		4
        /*001c*/ 	.word	0xfffffffd
	.align		4
        /*0020*/ 	.word	0x00000000
	.align		4
        /*0024*/ 	.word	0xfffffffc


//--------------------- .nv.constant4             --------------------------
	.section	.nv.constant4,"a",@progbits
	.align	8
	.align		8
.nv.constant4:
        /*0000*/ 	.dword	__assertfail
	.align		8
        /*0008*/ 	.dword	__unnamed_1
	.align		8
        /*0010*/ 	.dword	__unnamed_2
	.align		8
        /*0018*/ 	.dword	_ZN40_INTERNAL_a317e08c_4_k_cu_079c7484_301024cuda3std3__45__cpo5beginE
	.align		8
        /*0020*/ 	.dword	_ZN40_INTERNAL_a317e08c_4_k_cu_079c7484_301024cuda3std3__45__cpo3endE
	.align		8
        /*0028*/ 	.dword	_ZN40_INTERNAL_a317e08c_4_k_cu_079c7484_301024cuda3std3__45__cpo6cbeginE
	.align		8
        /*0030*/ 	.dword	_ZN40_INTERNAL_a317e08c_4_k_cu_079c7484_301024cuda3std3__45__cpo4cendE
	.align		8
        /*0038*/ 	.dword	_ZN40_INTERNAL_a317e08c_4_k_cu_079c7484_301024cuda3std3__442_GLOBAL__N__a317e08c_4_k_cu_079c7484_301026ignoreE
	.align		8
        /*0040*/ 	.dword	_ZN40_INTERNAL_a317e08c_4_k_cu_079c7484_301024cuda3std3__419piecewise_constructE
	.align		8
        /*0048*/ 	.dword	_ZN40_INTERNAL_a317e08c_4_k_cu_079c7484_301024cuda3std3__48in_placeE
	.align		8
        /*0050*/ 	.dword	_ZN40_INTERNAL_a317e08c_4_k_cu_079c7484_301024cuda3std6ranges3__45__cpo4swapE
	.align		8
        /*0058*/ 	.dword	_ZN40_INTERNAL_a317e08c_4_k_cu_079c7484_301024cuda3std6ranges3__45__cpo9iter_moveE
	.align		8
        /*0060*/ 	.dword	_ZN40_INTERNAL_a317e08c_4_k_cu_079c7484_301024cute7productE
	.align		8
        /*0068*/ 	.dword	_ZN40_INTERNAL_a317e08c_4_k_cu_079c7484_301024cute1_E
	.align		8
        /*0070*/ 	.dword	$str$25
	.align		8
        /*0078*/ 	.dword	$str$26
	.align		8
        /*0080*/ 	.dword	$str$27
	.align		8
        /*0088*/ 	.dword	$str$28


//--------------------- .text._ZN7cutlass13device_kernelINS_4gemm6kernel13GemmUniversalIN4cute5tupleIJiiiiEEENS1_10collective13CollectiveMmaINS1_35MainloopSm100TmaUmmaWarpSpecializedILi54ELi2ELi4ENS5_IJNS4_1CILi4EEESB_NSA_ILi1EEEEEEEENS5_IJNSA_ILi64EEESF_NSA_ILi32EEEEEENS_12float_e4m3_tENS5_IJlSC_lEEESI_SJ_NS4_8TiledMMAINS4_8MMA_AtomIJNS4_10MMA_TraitsINS4_19SM100_MMA_F8F6F4_SSEJSI_SI_fSF_SF_NS4_17integral_constantINS4_4UMMA5MajorELSQ_0EEESR_NSO_INSP_7ScaleInELSS_0EEEST_EEEEEENS4_6LayoutINS5_IJSC_SC_SC_EEENS5_IJNSA_ILi0EEESY_SY_EEEEENS5_IJNS4_10UnderscoreES11_S11_EEEEENS4_23SM90_TMA_LOAD_MULTICASTENS4_14ComposedLayoutINS4_7SwizzleILi1ELi4ELi3EEENS4_18smem_ptr_flag_bitsILi8EEENSW_INS5_IJNSA_ILi8EEESG_EEENS5_IJSG_SC_EEEEEEEvNS4_8identityES14_S1E_vS1F_EENS_8epilogue10collective18CollectiveEpilogueINS1H_23Sm100TmaWarpSpecializedILi1ELi1ELi32ELb0ELb0EEEJSH_NS5_IJNSW_ISF_SC_EES1M_EEESI_SJ_SI_SJ_NS1H_6fusion15FusionCallbacksIS1L_NS1O_17LinearCombinationISI_fSI_fLNS_15FloatRoundStyleE2EEESH_S1N_JEEENS4_5SM1004TMEM4LOAD26SM100_TMEM_LOAD_16dp32b32xENS4_13SM90_TMA_LOADENS15_INS16_ILi2ELi4ELi3EEES19_NSW_INS5_IJS1A_SF_EEENS5_IJSF_SC_EEEEEEENS4_39AutoVectorizingCopyWithAssumedAlignmentILi128EEENS4_14SM90_TMA_STOREES23_S25_S25_EEEvvEEEEvNT_6ParamsE --------------------------
	.section	.text._ZN7cutlass13device_kernelINS_4gemm6kernel13GemmUniversalIN4cute5tupleIJiiiiEEENS1_10collective13CollectiveMmaINS1_35MainloopSm100TmaUmmaWarpSpecializedILi54ELi2ELi4ENS5_IJNS4_1CILi4EEESB_NSA_ILi1EEEEEEEENS5_IJNSA_ILi64EEESF_NSA_ILi32EEEEEENS_12float_e4m3_tENS5_IJlSC_lEEESI_SJ_NS4_8TiledMMAINS4_8MMA_AtomIJNS4_10MMA_TraitsINS4_19SM100_MMA_F8F6F4_SSEJSI_SI_fSF_SF_NS4_17integral_constantINS4_4UMMA5MajorELSQ_0EEESR_NSO_INSP_7ScaleInELSS_0EEEST_EEEEEENS4_6LayoutINS5_IJSC_SC_SC_EEENS5_IJNSA_ILi0EEESY_SY_EEEEENS5_IJNS4_10UnderscoreES11_S11_EEEEENS4_23SM90_TMA_LOAD_MULTICASTENS4_14ComposedLayoutINS4_7SwizzleILi1ELi4ELi3EEENS4_18smem_ptr_flag_bitsILi8EEENSW_INS5_IJNSA_ILi8EEESG_EEENS5_IJSG_SC_EEEEEEEvNS4_8identityES14_S1E_vS1F_EENS_8epilogue10collective18CollectiveEpilogueINS1H_23Sm100TmaWarpSpecializedILi1ELi1ELi32ELb0ELb0EEEJSH_NS5_IJNSW_ISF_SC_EES1M_EEESI_SJ_SI_SJ_NS1H_6fusion15FusionCallbacksIS1L_NS1O_17LinearCombinationISI_fSI_fLNS_15FloatRoundStyleE2EEESH_S1N_JEEENS4_5SM1004TMEM4LOAD26SM100_TMEM_LOAD_16dp32b32xENS4_13SM90_TMA_LOADENS15_INS16_ILi2ELi4ELi3EEES19_NSW_INS5_IJS1A_SF_EEENS5_IJSF_SC_EEEEEEENS4_39AutoVectorizingCopyWithAssumedAlignmentILi128EEENS4_14SM90_TMA_STOREES23_S25_S25_EEEvvEEEEvNT_6ParamsE,"ax",@progbits
	.align	128
.text._ZN7cutlass13device_kernelINS_4gemm6kernel13GemmUniversalIN4cute5tupleIJiiiiEEENS1_10collective13CollectiveMmaINS1_35MainloopSm100TmaUmmaWarpSpecializedILi54ELi2ELi4ENS5_IJNS4_1CILi4EEESB_NSA_ILi1EEEEEEEENS5_IJNSA_ILi64EEESF_NSA_ILi32EEEEEENS_12float_e4m3_tENS5_IJlSC_lEEESI_SJ_NS4_8TiledMMAINS4_8MMA_AtomIJNS4_10MMA_TraitsINS4_19SM100_MMA_F8F6F4_SSEJSI_SI_fSF_SF_NS4_17integral_constantINS4_4UMMA5MajorELSQ_0EEESR_NSO_INSP_7ScaleInELSS_0EEEST_EEEEEENS4_6LayoutINS5_IJSC_SC_SC_EEENS5_IJNSA_ILi0EEESY_SY_EEEEENS5_IJNS4_10UnderscoreES11_S11_EEEEENS4_23SM90_TMA_LOAD_MULTICASTENS4_14ComposedLayoutINS4_7SwizzleILi1ELi4ELi3EEENS4_18smem_ptr_flag_bitsILi8EEENSW_INS5_IJNSA_ILi8EEESG_EEENS5_IJSG_SC_EEEEEEEvNS4_8identityES14_S1E_vS1F_EENS_8epilogue10collective18CollectiveEpilogueINS1H_23Sm100TmaWarpSpecializedILi1ELi1ELi32ELb0ELb0EEEJSH_NS5_IJNSW_ISF_SC_EES1M_EEESI_SJ_SI_SJ_NS1H_6fusion15FusionCallbacksIS1L_NS1O_17LinearCombinationISI_fSI_fLNS_15FloatRoundStyleE2EEESH_S1N_JEEENS4_5SM1004TMEM4LOAD26SM100_TMEM_LOAD_16dp32b32xENS4_13SM90_TMA_LOADENS15_INS16_ILi2ELi4ELi3EEES19_NSW_INS5_IJS1A_SF_EEENS5_IJSF_SC_EEEEEEENS4_39AutoVectorizingCopyWithAssumedAlignmentILi128EEENS4_14SM90_TMA_STOREES23_S25_S25_EEEvvEEEEvNT_6ParamsE:
        .type           _ZN7cutlass13device_kernelINS_4gemm6kernel13GemmUniversalIN4cute5tupleIJiiiiEEENS1_10collective13CollectiveMmaINS1_35MainloopSm100TmaUmmaWarpSpecializedILi54ELi2ELi4ENS5_IJNS4_1CILi4EEESB_NSA_ILi1EEEEEEEENS5_IJNSA_ILi64EEESF_NSA_ILi32EEEEEENS_12float_e4m3_tENS5_IJlSC_lEEESI_SJ_NS4_8TiledMMAINS4_8MMA_AtomIJNS4_10MMA_TraitsINS4_19SM100_MMA_F8F6F4_SSEJSI_SI_fSF_SF_NS4_17integral_constantINS4_4UMMA5MajorELSQ_0EEESR_NSO_INSP_7ScaleInELSS_0EEEST_EEEEEENS4_6LayoutINS5_IJSC_SC_SC_EEENS5_IJNSA_ILi0EEESY_SY_EEEEENS5_IJNS4_10UnderscoreES11_S11_EEEEENS4_23SM90_TMA_LOAD_MULTICASTENS4_14ComposedLayoutINS4_7SwizzleILi1ELi4ELi3EEENS4_18smem_ptr_flag_bitsILi8EEENSW_INS5_IJNSA_ILi8EEESG_EEENS5_IJSG_SC_EEEEEEEvNS4_8identityES14_S1E_vS1F_EENS_8epilogue10collective18CollectiveEpilogueINS1H_23Sm100TmaWarpSpecializedILi1ELi1ELi32ELb0ELb0EEEJSH_NS5_IJNSW_ISF_SC_EES1M_EEESI_SJ_SI_SJ_NS1H_6fusion15FusionCallbacksIS1L_NS1O_17LinearCombinationISI_fSI_fLNS_15FloatRoundStyleE2EEESH_S1N_JEEENS4_5SM1004TMEM4LOAD26SM100_TMEM_LOAD_16dp32b32xENS4_13SM90_TMA_LOADENS15_INS16_ILi2ELi4ELi3EEES19_NSW_INS5_IJS1A_SF_EEENS5_IJSF_SC_EEEEEEENS4_39AutoVectorizingCopyWithAssumedAlignmentILi128EEENS4_14SM90_TMA_STOREES23_S25_S25_EEEvvEEEEvNT_6ParamsE,@function
        .size           _ZN7cutlass13device_kernelINS_4gemm6kernel13GemmUniversalIN4cute5tupleIJiiiiEEENS1_10collective13CollectiveMmaINS1_35MainloopSm100TmaUmmaWarpSpecializedILi54ELi2ELi4ENS5_IJNS4_1CILi4EEESB_NSA_ILi1EEEEEEEENS5_IJNSA_ILi64EEESF_NSA_ILi32EEEEEENS_12float_e4m3_tENS5_IJlSC_lEEESI_SJ_NS4_8TiledMMAINS4_8MMA_AtomIJNS4_10MMA_TraitsINS4_19SM100_MMA_F8F6F4_SSEJSI_SI_fSF_SF_NS4_17integral_constantINS4_4UMMA5MajorELSQ_0EEESR_NSO_INSP_7ScaleInELSS_0EEEST_EEEEEENS4_6LayoutINS5_IJSC_SC_SC_EEENS5_IJNSA_ILi0EEESY_SY_EEEEENS5_IJNS4_10UnderscoreES11_S11_EEEEENS4_23SM90_TMA_LOAD_MULTICASTENS4_14ComposedLayoutINS4_7SwizzleILi1ELi4ELi3EEENS4_18smem_ptr_flag_bitsILi8EEENSW_INS5_IJNSA_ILi8EEESG_EEENS5_IJSG_SC_EEEEEEEvNS4_8identityES14_S1E_vS1F_EENS_8epilogue10collective18CollectiveEpilogueINS1H_23Sm100TmaWarpSpecializedILi1ELi1ELi32ELb0ELb0EEEJSH_NS5_IJNSW_ISF_SC_EES1M_EEESI_SJ_SI_SJ_NS1H_6fusion15FusionCallbacksIS1L_NS1O_17LinearCombinationISI_fSI_fLNS_15FloatRoundStyleE2EEESH_S1N_JEEENS4_5SM1004TMEM4LOAD26SM100_TMEM_LOAD_16dp32b32xENS4_13SM90_TMA_LOADENS15_INS16_ILi2ELi4ELi3EEES19_NSW_INS5_IJS1A_SF_EEENS5_IJSF_SC_EEEEEEENS4_39AutoVectorizingCopyWithAssumedAlignmentILi128EEENS4_14SM90_TMA_STOREES23_S25_S25_EEEvvEEEEvNT_6ParamsE,(.L_x_286 - _ZN7cutlass13device_kernelINS_4gemm6kernel13GemmUniversalIN4cute5tupleIJiiiiEEENS1_10collective13CollectiveMmaINS1_35MainloopSm100TmaUmmaWarpSpecializedILi54ELi2ELi4ENS5_IJNS4_1CILi4EEESB_NSA_ILi1EEEEEEEENS5_IJNSA_ILi64EEESF_NSA_ILi32EEEEEENS_12float_e4m3_tENS5_IJlSC_lEEESI_SJ_NS4_8TiledMMAINS4_8MMA_AtomIJNS4_10MMA_TraitsINS4_19SM100_MMA_F8F6F4_SSEJSI_SI_fSF_SF_NS4_17integral_constantINS4_4UMMA5MajorELSQ_0EEESR_NSO_INSP_7ScaleInELSS_0EEEST_EEEEEENS4_6LayoutINS5_IJSC_SC_SC_EEENS5_IJNSA_ILi0EEESY_SY_EEEEENS5_IJNS4_10UnderscoreES11_S11_EEEEENS4_23SM90_TMA_LOAD_MULTICASTENS4_14ComposedLayoutINS4_7SwizzleILi1ELi4ELi3EEENS4_18smem_ptr_flag_bitsILi8EEENSW_INS5_IJNSA_ILi8EEESG_EEENS5_IJSG_SC_EEEEEEEvNS4_8identityES14_S1E_vS1F_EENS_8epilogue10collective18CollectiveEpilogueINS1H_23Sm100TmaWarpSpecializedILi1ELi1ELi32ELb0ELb0EEEJSH_NS5_IJNSW_ISF_SC_EES1M_EEESI_SJ_SI_SJ_NS1H_6fusion15FusionCallbacksIS1L_NS1O_17LinearCombinationISI_fSI_fLNS_15FloatRoundStyleE2EEESH_S1N_JEEENS4_5SM1004TMEM4LOAD26SM100_TMEM_LOAD_16dp32b32xENS4_13SM90_TMA_LOADENS15_INS16_ILi2ELi4ELi3EEES19_NSW_INS5_IJS1A_SF_EEENS5_IJSF_SC_EEEEEEENS4_39AutoVectorizingCopyWithAssumedAlignmentILi128EEENS4_14SM90_TMA_STOREES23_S25_S25_EEEvvEEEEvNT_6ParamsE)
        .other          _ZN7cutlass13device_kernelINS_4gemm6kernel13GemmUniversalIN4cute5tupleIJiiiiEEENS1_10collective13CollectiveMmaINS1_35MainloopSm100TmaUmmaWarpSpecializedILi54ELi2ELi4ENS5_IJNS4_1CILi4EEESB_NSA_ILi1EEEEEEEENS5_IJNSA_ILi64EEESF_NSA_ILi32EEEEEENS_12float_e4m3_tENS5_IJlSC_lEEESI_SJ_NS4_8TiledMMAINS4_8MMA_AtomIJNS4_10MMA_TraitsINS4_19SM100_MMA_F8F6F4_SSEJSI_SI_fSF_SF_NS4_17integral_constantINS4_4UMMA5MajorELSQ_0EEESR_NSO_INSP_7ScaleInELSS_0EEEST_EEEEEENS4_6LayoutINS5_IJSC_SC_SC_EEENS5_IJNSA_ILi0EEESY_SY_EEEEENS5_IJNS4_10UnderscoreES11_S11_EEEEENS4_23SM90_TMA_LOAD_MULTICASTENS4_14ComposedLayoutINS4_7SwizzleILi1ELi4ELi3EEENS4_18smem_ptr_flag_bitsILi8EEENSW_INS5_IJNSA_ILi8EEESG_EEENS5_IJSG_SC_EEEEEEEvNS4_8identityES14_S1E_vS1F_EENS_8epilogue10collective18CollectiveEpilogueINS1H_23Sm100TmaWarpSpecializedILi1ELi1ELi32ELb0ELb0EEEJSH_NS5_IJNSW_ISF_SC_EES1M_EEESI_SJ_SI_SJ_NS1H_6fusion15FusionCallbacksIS1L_NS1O_17LinearCombinationISI_fSI_fLNS_15FloatRoundStyleE2EEESH_S1N_JEEENS4_5SM1004TMEM4LOAD26SM100_TMEM_LOAD_16dp32b32xENS4_13SM90_TMA_LOADENS15_INS16_ILi2ELi4ELi3EEES19_NSW_INS5_IJS1A_SF_EEENS5_IJSF_SC_EEEEEEENS4_39AutoVectorizingCopyWithAssumedAlignmentILi128EEENS4_14SM90_TMA_STOREES23_S25_S25_EEEvvEEEEvNT_6ParamsE,@"STO_CUDA_ENTRY STV_DEFAULT"
_ZN7cutlass13device_kernelINS_4gemm6kernel13GemmUniversalIN4cute5tupleIJiiiiEEENS1_10collective13CollectiveMmaINS1_35MainloopSm100TmaUmmaWarpSpecializedILi54ELi2ELi4ENS5_IJNS4_1CILi4EEESB_NSA_ILi1EEEEEEEENS5_IJNSA_ILi64EEESF_NSA_ILi32EEEEEENS_12float_e4m3_tENS5_IJlSC_lEEESI_SJ_NS4_8TiledMMAINS4_8MMA_AtomIJNS4_10MMA_TraitsINS4_19SM100_MMA_F8F6F4_SSEJSI_SI_fSF_SF_NS4_17integral_constantINS4_4UMMA5MajorELSQ_0EEESR_NSO_INSP_7ScaleInELSS_0EEEST_EEEEEENS4_6LayoutINS5_IJSC_SC_SC_EEENS5_IJNSA_ILi0EEESY_SY_EEEEENS5_IJNS4_10UnderscoreES11_S11_EEEEENS4_23SM90_TMA_LOAD_MULTICASTENS4_14ComposedLayoutINS4_7SwizzleILi1ELi4ELi3EEENS4_18smem_ptr_flag_bitsILi8EEENSW_INS5_IJNSA_ILi8EEESG_EEENS5_IJSG_SC_EEEEEEEvNS4_8identityES14_S1E_vS1F_EENS_8epilogue10collective18CollectiveEpilogueINS1H_23Sm100TmaWarpSpecializedILi1ELi1ELi32ELb0ELb0EEEJSH_NS5_IJNSW_ISF_SC_EES1M_EEESI_SJ_SI_SJ_NS1H_6fusion15FusionCallbacksIS1L_NS1O_17LinearCombinationISI_fSI_fLNS_15FloatRoundStyleE2EEESH_S1N_JEEENS4_5SM1004TMEM4LOAD26SM100_TMEM_LOAD_16dp32b32xENS4_13SM90_TMA_LOADENS15_INS16_ILi2ELi4ELi3EEES19_NSW_INS5_IJS1A_SF_EEENS5_IJSF_SC_EEEEEEENS4_39AutoVectorizingCopyWithAssumedAlignmentILi128EEENS4_14SM90_TMA_STOREES23_S25_S25_EEEvvEEEEvNT_6ParamsE:
[----:B------:R-:W1:Y:S01]  /*0000*/  LDC R1, c[0x0][0x37c] ;  /* 0x0000df00ff017b82 */ /* 0x000e620000000800 */
[----:B------:R-:W2:Y:S01]  /*0010*/  S2R R76, SR_TID.X ;  /* 0x00000000004c7919 */ /* 0x000ea20000002100 */
[----:B------:R-:W3:Y:S01]  /*0020*/  LDCU.64 UR6, c[0x0][0x890] ;  /* 0x00011200ff0677ac */ /* 0x000ee20008000a00 */
[----:B------:R-:W-:Y:S01]  /*0030*/  PRMT R79, RZ, 0x7610, R79 ;  /* 0x00007610ff4f7816 */ /* 0x000fe2000000004f */
[----:B------:R-:W4:Y:S01]  /*0040*/  LDCU.64 UR52, c[0x0][0x358] ;  /* 0x00006b00ff3477ac */ /* 0x000f220008000a00 */
[----:B------:R-:W-:Y:S02]  /*0050*/  ELECT P3, URZ, PT ;  /* 0x0000000000ff782f */ /* 0x000fe40003860000 */
[----:B---3--:R-:W-:-:S04]  /*0060*/  ISETP.NE.U32.AND P0, PT, RZ, UR6, PT ;  /* 0x00000006ff007c0c */ /* 0x008fc8000bf05070 */
[----:B------:R-:W-:Y:S02]  /*0070*/  ISETP.NE.AND.EX P1, PT, RZ, UR7, PT, P0 ;  /* 0x00000007ff007c0c */ /* 0x000fe4000bf25300 */
[----:B--2---:R-:W-:-:S05]  /*0080*/  SHF.R.U32.HI R80, RZ, 0x5, R76 ;  /* 0x00000005ff507819 */ /* 0x004fca000001164c */
[----:B------:R-:W2:Y:S02]  /*0090*/  SHFL.IDX PT, R0, R80, RZ, 0x1f ;  /* 0x00001fff50007589 */ /* 0x000ea400000e0000 */
[----:B--2---:R-:W-:-:S04]  /*00a0*/  R2UR UR10, R0 ;  /* 0x00000000000a72ca */ /* 0x004fc800000e0000 */
[----:B-1--4-:R-:W-:Y:S05]  /*00b0*/  @P1 BRA `(.L_x_0) ;  /* 0x00000000002c1947 */ /* 0x012fea0003800000 */
[----:B------:R-:W1:Y:S02]  /*00c0*/  LDCU.64 UR4, c[0x0][0x888] ;  /* 0x00011100ff0477ac */ /* 0x000e640008000a00 */
[----:B-1----:R-:W-:-:S04]  /*00d0*/  UISETP.NE.U32.AND UP0, UPT, UR4, URZ, UPT ;  /* 0x000000ff0400728c */ /* 0x002fc8000bf05070 */
[----:B------:R-:W-:-:S09]  /*00e0*/  UISETP.NE.AND.EX UP0, UPT, UR5, URZ, UPT, UP0 ;  /* 0x000000ff0500728c */ /* 0x000fd2000bf05300 */
[----:B------:R-:W-:Y:S05]  /*00f0*/  BRA.U !UP0, `(.L_x_1) ;  /* 0x0000000108107547 */ /* 0x000fea000b800000 */
[----:B------:R-:W1:Y:S02]  /*0100*/  LDC.64 R2, c[0x0][0x888] ;  /* 0x00022200ff027b82 */ /* 0x000e640000000a00 */
[----:B-1----:R1:W5:Y:S01]  /*0110*/  LDG.E R39, desc[UR52][R2.64] ;  /* 0x0000003402277981 */ /* 0x002362000c1e1900 */
[----:B------:R-:W-:Y:S01]  /*0120*/  HFMA2 R79, -RZ, RZ, 0, 5.9604644775390625e-08 ;  /* 0x00000001ff4f7431 */ /* 0x000fe200000001ff */
[----:B------:R-:W-:Y:S05]  /*0130*/  BRA `(.L_x_0) ;  /* 0x00000000000c7947 */ /* 0x000fea0003800000 */
.L_x_1:
[----:B------:R-:W1:Y:S01]  /*0140*/  LDCU UR4, c[0x0][0x880] ;  /* 0x00011000ff0477ac */ /* 0x000e620008000800 */
[----:B------:R-:W-:Y:S01]  /*0150*/  HFMA2 R79, -RZ, RZ, 0, 5.9604644775390625e-08 ;  /* 0x00000001ff4f7431 */ /* 0x000fe200000001ff */
[----:B-1----:R-:W-:-:S07]  /*0160*/  MOV R39, UR4 ;  /* 0x0000000400277c02 */ /* 0x002fce0008000f00 */
.L_x_0:
[----:B------:R-:W2:Y:S02]  /*0170*/  LDCU.64 UR4, c[0x0][0x8b0] ;  /* 0x00011600ff0477ac */ /* 0x000ea40008000a00 */
[----:B--2---:R-:W-:-:S04]  /*0180*/  UISETP.NE.U32.AND UP0, UPT, UR4, URZ, UPT ;  /* 0x000000ff0400728c */ /* 0x004fc8000bf05070 */
[----:B------:R-:W-:-:S09]  /*0190*/  UISETP.NE.AND.EX UP0, UPT, UR5, URZ, UPT, UP0 ;  /* 0x000000ff0500728c */ /* 0x000fd2000bf05300 */
[----:B------:R-:W-:Y:S05]  /*01a0*/  BRA.U UP0, `(.L_x_2) ;  /* 0x0000000100247547 */ /* 0x000fea000b800000 */
[----:B------:R-:W2:Y:S02]  /*01b0*/  LDCU.64 UR4, c[0x0][0x8a8] ;  /* 0x00011500ff0477ac */ /* 0x000ea40008000a00 */
[----:B--2---:R-:W-:-:S04]  /*01c0*/  UISETP.NE.U32.AND UP0, UPT, UR4, URZ, UPT ;  /* 0x000000ff0400728c */ /* 0x004fc8000bf05070 */
[----:B------:R-:W-:-:S09]  /*01d0*/  UISETP.NE.AND.EX UP0, UPT, UR5, URZ, UPT, UP0 ;  /* 0x000000ff0500728c */ /* 0x000fd2000bf05300 */
[----:B------:R-:W-:Y:S05]  /*01e0*/  BRA.U !UP0, `(.L_x_3) ;  /* 0x00000001080c7547 */ /* 0x000fea000b800000 */
[----:B-1----:R-:W1:Y:S02]  /*01f0*/  LDC.64 R2, c[0x0][0x8a8] ;  /* 0x00022a00ff027b82 */ /* 0x002e640000000a00 */
[----:B-1----:R2:W5:Y:S01]  /*0200*/  LDG.E R38, desc[UR52][R2.64] ;  /* 0x0000003402267981 */ /* 0x002562000c1e1900 */
[----:B------:R-:W-:Y:S05]  /*0210*/  BRA `(.L_x_2) ;  /* 0x0000000000087947 */ /* 0x000fea0003800000 */
.L_x_3:
[----:B------:R-:W2:Y:S02]  /*0220*/  LDCU UR4, c[0x0][0x8a0] ;  /* 0x00011400ff0477ac */ /* 0x000ea40008000800 */
[----:B--2---:R-:W-:Y:S02]  /*0230*/  MOV R38, UR4 ;  /* 0x0000000400267c02 */ /* 0x004fe40008000f00 */
.L_x_2:
[----:B------:R-:W-:Y:S01]  /*0240*/  IMAD.U32 R0, RZ, RZ, UR10 ;  /* 0x0000000aff007e24 */ /* 0x000fe2000f8e00ff */
[----:B------:R-:W-:Y:S04]  /*0250*/  BSSY.RECONVERGENT B0, `(.L_x_4) ;  /* 0x000000c000007945 */ /* 0x000fe80003800200 */
[C---:B------:R-:W-:Y:S02]  /*0260*/  ISETP.NE.OR P2, PT, R0.reuse, 0x1, !P3 ;  /* 0x000000010000780c */ /* 0x040fe40005f45670 */
[----:B------:R-:W-:-:S11]  /*0270*/  ISETP.NE.OR P1, PT, R0, 0x3, !P3 ;  /* 0x000000030000780c */ /* 0x000fd60005f25670 */
[----:B------:R-:W-:Y:S05]  /*0280*/  @P2 BRA `(.L_x_5) ;  /* 0x0000000000202947 */ /* 0x000fea0003800000 */
[----:B------:R-:W3:Y:S02]  /*0290*/  LDCU.64 UR4, c[0x0][0x348] ;  /* 0x00006900ff0477ac */ /* 0x000ee40008000a00 */
[----:B---3--:R-:W-:Y:S02]  /*02a0*/  UIADD3 UR8, UP1, UPT, UR4, 0x80, URZ ;  /* 0x0000008004087890 */ /* 0x008fe4000ff3e0ff */
[----:B------:R-:W-:Y:S02]  /*02b0*/  UIADD3 UR4, UP0, UPT, UR4, 0x180, URZ ;  /* 0x0000018004047890 */ /* 0x000fe4000ff1e0ff */
[----:B------:R-:W-:Y:S02]  /*02c0*/  UIADD3.X UR9, UPT, UPT, URZ, UR5, URZ, UP1, !UPT ;  /* 0x00000005ff097290 */ /* 0x000fe40008ffe4ff */
[----:B------:R-:W-:-:S07]  /*02d0*/  UIADD3.X UR5, UPT, UPT, URZ, UR5, URZ, UP0, !UPT ;  /* 0x00000005ff057290 */ /* 0x000fce00087fe4ff */
[----:B------:R3:W-:Y:S02]  /*02e0*/  UTMACCTL.PF [UR8] ;  /* 0x00000000080079b9 */ /* 0x0007e40008040000 */
[----:B------:R3:W-:Y:S02]  /*02f0*/  UTMACCTL.PF [UR4] ;  /* 0x00000000040079b9 */ /* 0x0007e40008040000 */
[----:B---3--:R-:W-:Y:S01]  /*0300*/  NOP ;  /* 0x0000000000007918 */ /* 0x008fe20000000000 */
.L_x_5:
[----:B------:R-:W-:Y:S05]  /*0310*/  BSYNC.RECONVERGENT B0 ;  /* 0x0000000000007941 */ /* 0x000fea0003800200 */
.L_x_4:
[----:B------:R-:W-:Y:S04]  /*0320*/  BSSY.RECONVERGENT B0, `(.L_x_6) ;  /* 0x000000a000007945 */ /* 0x000fe80003800200 */
        /* <DEDUP_REMOVED lines=9> */
.L_x_7:
[----:B------:R-:W-:Y:S05]  /*03c0*/  BSYNC.RECONVERGENT B0 ;  /* 0x0000000000007941 */ /* 0x000fea0003800200 */
.L_x_6:
[----:B------:R-:W3:Y:S01]  /*03d0*/  LDCU.64 UR4, c[0x0][0x888] ;  /* 0x00011100ff0477ac */ /* 0x000ee20008000a00 */
[----:B------:R-:W-:Y:S01]  /*03e0*/  ISETP.NE.AND.EX P0, PT, RZ, UR7, PT, P0 ;  /* 0x00000007ff007c0c */ /* 0x000fe2000bf05300 */
[----:B------:R-:W-:Y:S01]  /*03f0*/  UPLOP3.LUT UP3, UPT, UPT, UPT, UPT, 0x80, 0x8 ;  /* 0x000000000008789c */ /* 0x000fe20003f6f070 */
[----:B---3--:R-:W-:-:S04]  /*0400*/  ISETP.NE.U32.AND P1, PT, RZ, UR4, PT ;  /* 0x00000004ff007c0c */ /* 0x008fc8000bf25070 */
[----:B------:R-:W-:-:S13]  /*0410*/  ISETP.NE.AND.EX P1, PT, RZ, UR5, PT, P1 ;  /* 0x00000005ff007c0c */ /* 0x000fda000bf25310 */
[----:B------:R-:W-:Y:S05]  /*0420*/  @P1 BRA P0, `(.L_x_8) ;  /* 0x0000000000281947 */ /* 0x000fea0000000000 */
[----:B------:R-:W-:Y:S01]  /*0430*/  UISETP.NE.U32.AND UP0, UPT, UR6, URZ, UPT ;  /* 0x000000ff0600728c */ /* 0x000fe2000bf05070 */
[----:B-----5:R-:W-:Y:S01]  /*0440*/  FSETP.NEU.AND P0, PT, R39, RZ, PT ;  /* 0x000000ff2700720b */ /* 0x020fe20003f0d000 */
[----:B------:R-:W-:Y:S02]  /*0450*/  UISETP.NE.U32.AND UP2, UPT, UR4, URZ, UPT ;  /* 0x000000ff0400728c */ /* 0x000fe4000bf45070 */
[----:B------:R-:W-:Y:S02]  /*0460*/  UISETP.NE.AND.EX UP1, UPT, UR7, URZ, UPT, UP0 ;  /* 0x000000ff0700728c */ /* 0x000fe4000bf25300 */
[----:B------:R-:W-:-:S04]  /*0470*/  UISETP.NE.AND.EX UP0, UPT, UR5, URZ, UPT, UP2 ;  /* 0x000000ff0500728c */ /* 0x000fc8000bf05320 */
[----:B------:R-:W-:-:S04]  /*0480*/  USEL UR4, URZ, 0xffffffff, UP0 ;  /* 0xffffffffff047887 */ /* 0x000fc80008000000 */
[----:B------:R-:W-:Y:S01]  /*0490*/  VOTEU.ANY UP0, P0 ;  /* 0x0000000000ff7886 */ /* 0x000fe20000000100 */
[----:B------:R-:W-:-:S04]  /*04a0*/  @!UP1 USEL UR4, URZ, 0xffffffff, UP0 ;  /* 0xffffffffff049887 */ /* 0x000fc80008000000 */
[----:B------:R-:W-:-:S04]  /*04b0*/  ULOP3.LUT UR4, UR4, 0x1, URZ, 0xc0, !UPT ;  /* 0x0000000104047892 */ /* 0x000fc8000f8ec0ff */
[----:B------:R-:W-:-:S11]  /*04c0*/  UISETP.NE.U32.AND UP3, UPT, UR4, 0x1, UPT ;  /* 0x000000010400788c */ /* 0x000fd6000bf65070 */
.L_x_8:
[----:B-12---:R-:W1:Y:S01]  /*04d0*/  SHFL.IDX PT, R2, R80, RZ, 0x1f ;  /* 0x00001fff50027589 */ /* 0x006e6200000e0000 */
[----:B------:R-:W-:-:S04]  /*04e0*/  UISETP.NE.AND UP0, UPT, UR10, 0x2, UPT ;  /* 0x000000020a00788c */ /* 0x000fc8000bf05270 */
[----:B------:R-:W-:Y:S01]  /*04f0*/  USEL UR26, URZ, 0x1, UP0 ;  /* 0x00000001ff1a7887 */ /* 0x000fe20008000000 */
[----:B-1----:R-:W-:-:S13]  /*0500*/  ISETP.NE.AND P0, PT, R2, RZ, PT ;  /* 0x000000ff0200720c */ /* 0x002fda0003f05270 */
[----:B------:R-:W-:Y:S05]  /*0510*/  @P0 BRA `(.L_x_9) ;  /* 0x0000000400f40947 */ /* 0x000fea0003800000 */
[----:B------:R-:W-:Y:S01]  /*0520*/  ELECT P0, URZ, PT ;  /* 0x0000000000ff782f */ /* 0x000fe20003800000 */
[----:B------:R-:W-:-:S12]  /*0530*/  BSSY.RECONVERGENT B0, `(.L_x_9) ;  /* 0x000007b000007945 */ /* 0x000fd80003800200 */
[----:B------:R-:W-:Y:S05]  /*0540*/  @!P0 BRA `(.L_x_10) ;  /* 0x0000000400e48947 */ /* 0x000fea0003800000 */
[----:B------:R-:W1:Y:S01]  /*0550*/  S2UR UR6, SR_CgaCtaId ;  /* 0x00000000000679c3 */ /* 0x000e620000008800 */
[----:B------:R-:W-:Y:S01]  /*0560*/  UMOV UR7, 0x400 ;  /* 0x0000040000077882 */ /* 0x000fe20000000000 */
[----:B------:R-:W-:Y:S01]  /*0570*/  UMOV UR5, 0x1 ;  /* 0x0000000100057882 */ /* 0x000fe20000000000 */
[----:B------:R-:W-:Y:S01]  /*0580*/  UMOV UR4, 0x7 ;  /* 0x0000000700047882 */ /* 0x000fe20000000000 */
[----:B------:R-:W-:-:S04]  /*0590*/  UIADD3 UR8, UPT, UPT, -UR5, 0x100000, URZ ;  /* 0x0010000005087890 */ /* 0x000fc8000fffe1ff */
[----:B------:R-:W-:Y:S02]  /*05a0*/  USHF.L.U32 UR9, UR8, 0xb, URZ ;  /* 0x0000000b08097899 */ /* 0x000fe400080006ff */
[----:B------:R-:W-:Y:S02]  /*05b0*/  USHF.L.U32 UR8, UR8, 0x1, URZ ;  /* 0x0000000108087899 */ /* 0x000fe400080006ff */
[----:B------:R-:W-:-:S04]  /*05c0*/  UIADD3 UR4, UPT, UPT, -UR4, 0x100000, URZ ;  /* 0x0010000004047890 */ /* 0x000fc8000fffe1ff */
[----:B------:R-:W-:Y:S02]  /*05d0*/  USHF.L.U32 UR5, UR4, 0xb, URZ ;  /* 0x0000000b04057899 */ /* 0x000fe400080006ff */
[----:B------:R-:W-:Y:S02]  /*05e0*/  USHF.L.U32 UR4, UR4, 0x1, URZ ;  /* 0x0000000104047899 */ /* 0x000fe400080006ff */
[----:B-1----:R-:W-:Y:S01]  /*05f0*/  ULEA UR6, UR6, UR7, 0x18 ;  /* 0x0000000706067291 */ /* 0x002fe2000f8ec0ff */
[----:B------:R-:W1:Y:S11]  /*0600*/  FENCE.VIEW.ASYNC.S ;  /* 0x00000000000073c6 */ /* 0x000e760000000000 */
[----:B-1----:R1:W2:Y:S01]  /*0610*/  SYNCS.EXCH.64 URZ, [UR6], UR8 ;  /* 0x0000000806ff75b2 */ /* 0x0022a20008000100 */
[----:B------:R1:W3:Y:S01]  /*0620*/  SYNCS.EXCH.64 URZ, [UR6+0x1b0], UR4 ;  /* 0x0001b00406ff75b2 */ /* 0x0002e20008000100 */
[----:B------:R1:W4:Y:S01]  /*0630*/  SYNCS.EXCH.64 URZ, [UR6+0x8], UR8 ;  /* 0x0000080806ff75b2 */ /* 0x0003220008000100 */
[----:B------:R1:W1:Y:S01]  /*0640*/  SYNCS.EXCH.64 URZ, [UR6+0x1b8], UR4 ;  /* 0x0001b80406ff75b2 */ /* 0x0002620008000100 */
        /* <DEDUP_REMOVED lines=104> */
[----:B--234-:R-:W-:Y:S01]  /*0cd0*/  NOP ;  /* 0x0000000000007918 */ /* 0x01cfe20000000000 */
.L_x_10:
[----:B-1----:R-:W-:Y:S05]  /*0ce0*/  BSYNC.RECONVERGENT B0 ;  /* 0x0000000000007941 */ /* 0x002fea0003800200 */
.L_x_9:
[----:B------:R-:W1:Y:S01]  /*0cf0*/  SHFL.IDX PT, R2, R80, RZ, 0x1f ;  /* 0x00001fff50027589 */ /* 0x000e6200000e0000 */
[----:B------:R-:W-:Y:S01]  /*0d00*/  NOP ;  /* 0x0000000000007918 */ /* 0x000fe20000000000 */
[----:B-1----:R-:W-:-:S13]  /*0d10*/  ISETP.NE.AND P0, PT, R2, 0x1, PT ;  /* 0x000000010200780c */ /* 0x002fda0003f05270 */
[----:B------:R-:W-:Y:S05]  /*0d20*/  @P0 BRA `(.L_x_11) ;  /* 0x0000000000400947 */ /* 0x000fea0003800000 */
        /* <DEDUP_REMOVED lines=9> */
[----:B------:R-:W-:Y:S01]  /*0dc0*/  USHF.L.U32 UR4, UR4, 0x1, URZ ;  /* 0x0000000104047899 */ /* 0x000fe200080006ff */
[----:B------:R-:W-:Y:S01]  /*0dd0*/  ELECT P0, URZ, PT ;  /* 0x0000000000ff782f */ /* 0x000fe20003800000 */
[----:B-1----:R-:W-:Y:S01]  /*0de0*/  ULEA UR6, UR6, UR7, 0x18 ;  /* 0x0000000706067291 */ /* 0x002fe2000f8ec0ff */
[----:B------:R-:W1:Y:S11]  /*0df0*/  FENCE.VIEW.ASYNC.S ;  /* 0x00000000000073c6 */ /* 0x000e760000000000 */
[----:B-1----:R1:W2:Y:S01]  /*0e00*/  SYNCS.EXCH.64 URZ, [UR6+0x360], UR8 ;  /* 0x0003600806ff75b2 */ /* 0x0022a20008000100 */
[----:B------:R1:W3:Y:S01]  /*0e10*/  SYNCS.EXCH.64 URZ, [UR6+0x368], UR4 ;  /* 0x0003680406ff75b2 */ /* 0x0002e20008000100 */
[----:B------:R-:W-:Y:S01]  /*0e20*/  NOP ;  /* 0x0000000000007918 */ /* 0x000fe20000000000 */
.L_x_11:
[----:B------:R-:W4:Y:S01]  /*0e30*/  SHFL.IDX PT, R2, R80, RZ, 0x1f ;  /* 0x00001fff50027589 */ /* 0x000f2200000e0000 */
[----:B------:R-:W-:Y:S01]  /*0e40*/  NOP ;  /* 0x0000000000007918 */ /* 0x000fe20000000000 */
[----:B----4-:R-:W-:-:S13]  /*0e50*/  ISETP.NE.AND P0, PT, R2, 0x3, PT ;  /* 0x000000030200780c */ /* 0x010fda0003f05270 */
[----:B------:R-:W-:Y:S05]  /*0e60*/  @P0 BRA `(.L_x_12) ;  /* 0x0000000000300947 */ /* 0x000fea0003800000 */
[----:B-1----:R-:W1:Y:S01]  /*0e70*/  S2UR UR5, SR_CgaCtaId ;  /* 0x00000000000579c3 */ /* 0x002e620000008800 */
[----:B------:R-:W-:Y:S01]  /*0e80*/  UMOV UR6, 0x400 ;  /* 0x0000040000067882 */ /* 0x000fe20000000000 */
[----:B------:R-:W-:Y:S01]  /*0e90*/  UMOV UR4, 0x20 ;  /* 0x0000002000047882 */ /* 0x000fe20000000000 */
[----:B------:R-:W-:Y:S01]  /*0ea0*/  ELECT P0, URZ, PT ;  /* 0x0000000000ff782f */ /* 0x000fe20003800000 */
[----:B-1----:R-:W-:Y:S02]  /*0eb0*/  ULEA UR5, UR5, UR6, 0x18 ;  /* 0x0000000605057291 */ /* 0x002fe4000f8ec0ff */
[----:B------:R-:W-:-:S04]  /*0ec0*/  UIADD3 UR6, UPT, UPT, -UR4, 0x100000, URZ ;  /* 0x0010000004067890 */ /* 0x000fc8000fffe1ff */
[----:B------:R-:W-:Y:S02]  /*0ed0*/  USHF.L.U32 UR7, UR6, 0xb, URZ ;  /* 0x0000000b06077899 */ /* 0x000fe400080006ff */
[----:B------:R-:W-:Y:S01]  /*0ee0*/  USHF.L.U32 UR6, UR6, 0x1, URZ ;  /* 0x0000000106067899 */ /* 0x000fe200080006ff */
[----:B------:R-:W1:Y:S11]  /*0ef0*/  FENCE.VIEW.ASYNC.S ;  /* 0x00000000000073c6 */ /* 0x000e760000000000 */
[----:B-1----:R4:W1:Y:S01]  /*0f00*/  SYNCS.EXCH.64 URZ, [UR5+0x370], UR6 ;  /* 0x0003700605ff75b2 */ /* 0x0028620008000100 */
[----:B------:R4:W1:Y:S02]  /*0f10*/  SYNCS.EXCH.64 URZ, [UR5+0x378], UR6 ;  /* 0x0003780605ff75b2 */ /* 0x0008640008000100 */
[----:B----4-:R-:W-:Y:S01]  /*0f20*/  NOP ;  /* 0x0000000000007918 */ /* 0x010fe20000000000 */
.L_x_12:
[----:B------:R-:W4:Y:S01]  /*0f30*/  SHFL.IDX PT, R2, R80, RZ, 0x1f ;  /* 0x00001fff50027589 */ /* 0x000f2200000e0000 */
[----:B------:R-:W-:Y:S01]  /*0f40*/  NOP ;  /* 0x0000000000007918 */ /* 0x000fe20000000000 */
[----:B----4-:R-:W-:-:S13]  /*0f50*/  ISETP.NE.AND P0, PT, R2, 0x4, PT ;  /* 0x000000040200780c */ /* 0x010fda0003f05270 */
[----:B------:R-:W-:Y:S05]  /*0f60*/  @P0 BRA `(.L_x_13) ;  /* 0x00000000004c0947 */ /* 0x000fea0003800000 */
[----:B-1----:R-:W1:Y:S01]  /*0f70*/  S2UR UR5, SR_CgaCtaId ;  /* 0x00000000000579c3 */ /* 0x002e620000008800 */
[----:B------:R-:W-:Y:S01]  /*0f80*/  UMOV UR7, 0xe20 ;  /* 0x00000e2000077882 */ /* 0x000fe20000000000 */
[----:B------:R-:W-:Y:S01]  /*0f90*/  UMOV UR6, 0x400 ;  /* 0x0000040000067882 */ /* 0x000fe20000000000 */
[----:B------:R-:W-:Y:S01]  /*0fa0*/  USEL UR7, UR7, 0xc20, UP3 ;  /* 0x00000c2007077887 */ /* 0x000fe20009800000 */
[----:B------:R-:W-:Y:S01]  /*0fb0*/  UMOV UR4, 0x1 ;  /* 0x0000000100047882 */ /* 0x000fe20000000000 */
[----:B------:R-:W-:Y:S01]  /*0fc0*/  ELECT P0, URZ, PT ;  /* 0x0000000000ff782f */ /* 0x000fe20003800000 */
[----:B------:R-:W-:-:S04]  /*0fd0*/  UIADD3 UR8, UPT, UPT, -UR4, 0x100000, URZ ;  /* 0x0010000004087890 */ /* 0x000fc8000fffe1ff */
[----:B------:R-:W-:Y:S02]  /*0fe0*/  USHF.L.U32 UR9, UR8, 0xb, URZ ;  /* 0x0000000b08097899 */ /* 0x000fe400080006ff */
[----:B------:R-:W-:Y:S02]  /*0ff0*/  USHF.L.U32 UR8, UR8, 0x1, URZ ;  /* 0x0000000108087899 */ /* 0x000fe400080006ff */
[----:B-1----:R-:W-:Y:S02]  /*1000*/  ULEA UR5, UR5, UR6, 0x18 ;  /* 0x0000000605057291 */ /* 0x002fe4000f8ec0ff */
[----:B------:R-:W-:-:S04]  /*1010*/  UIADD3 UR6, UPT, UPT, -UR7, 0x100000, URZ ;  /* 0x0010000007067890 */ /* 0x000fc8000fffe1ff */
[----:B------:R-:W-:Y:S02]  /*1020*/  USHF.L.U32 UR7, UR6, 0xb, URZ ;  /* 0x0000000b06077899 */ /* 0x000fe400080006ff */
[----:B------:R-:W-:Y:S01]  /*1030*/  USHF.L.U32 UR6, UR6, 0x1, URZ ;  /* 0x0000000106067899 */ /* 0x000fe200080006ff */
[----:B------:R-:W1:Y:S03]  /*1040*/  FENCE.VIEW.ASYNC.S ;  /* 0x00000000000073c6 */ /* 0x000e660000000000 */
[----:B-1----:R4:W1:Y:S08]  /*1050*/  SYNCS.EXCH.64 URZ, [UR5+0x380], UR8 ;  /* 0x0003800805ff75b2 */ /* 0x0028700008000100 */
[----:B------:R4:W1:Y:S01]  /*1060*/  SYNCS.EXCH.64 URZ, [UR5+0x390], UR6 ;  /* 0x0003900605ff75b2 */ /* 0x0008620008000100 */
[----:B------:R4:W1:Y:S01]  /*1070*/  SYNCS.EXCH.64 URZ, [UR5+0x388], UR8 ;  /* 0x0003880805ff75b2 */ /* 0x0008620008000100 */
[----:B------:R4:W1:Y:S02]  /*1080*/  SYNCS.EXCH.64 URZ, [UR5+0x398], UR6 ;  /* 0x0003980605ff75b2 */ /* 0x0008640008000100 */
[----:B----4-:R-:W-:Y:S01]  /*1090*/  NOP ;  /* 0x0000000000007918 */ /* 0x010fe20000000000 */
.L_x_13:
[----:B------:R-:W4:Y:S01]  /*10a0*/  SHFL.IDX PT, R2, R80, RZ, 0x1f ;  /* 0x00001fff50027589 */ /* 0x000f2200000e0000 */
[----:B------:R-:W-:Y:S01]  /*10b0*/  NOP ;  /* 0x0000000000007918 */ /* 0x000fe20000000000 */
[----:B----4-:R-:W-:-:S13]  /*10c0*/  ISETP.NE.AND P0, PT, R2, 0x5, PT ;  /* 0x000000050200780c */ /* 0x010fda0003f05270 */
[----:B------:R-:W-:Y:S05]  /*10d0*/  @P0 BRA `(.L_x_14) ;  /* 0x0000000000580947 */ /* 0x000fea0003800000 */
[----:B-1----:R-:W1:Y:S01]  /*10e0*/  S2UR UR6, SR_CgaCtaId ;  /* 0x00000000000679c3 */ /* 0x002e620000008800 */
        /* <DEDUP_REMOVED lines=12> */
[----:B-1----:R4:W1:Y:S01]  /*11b0*/  SYNCS.EXCH.64 URZ, [UR6+0x3a0], UR8 ;  /* 0x0003a00806ff75b2 */ /* 0x0028620008000100 */
[----:B------:R4:W1:Y:S01]  /*11c0*/  SYNCS.EXCH.64 URZ, [UR6+0x3c0], UR4 ;  /* 0x0003c00406ff75b2 */ /* 0x0008620008000100 */
[----:B------:R4:W1:Y:S01]  /*11d0*/  SYNCS.EXCH.64 URZ, [UR6+0x3a8], UR8 ;  /* 0x0003a80806ff75b2 */ /* 0x0008620008000100 */
[----:B------:R4:W1:Y:S01]  /*11e0*/  SYNCS.EXCH.64 URZ, [UR6+0x3c8], UR4 ;  /* 0x0003c80406ff75b2 */ /* 0x0008620008000100 */
[----:B------:R4:W1:Y:S01]  /*11f0*/  SYNCS.EXCH.64 URZ, [UR6+0x3b0], UR8 ;  /* 0x0003b00806ff75b2 */ /* 0x0008620008000100 */
[----:B------:R4:W1:Y:S01]  /*1200*/  SYNCS.EXCH.64 URZ, [UR6+0x3d0], UR4 ;  /* 0x0003d00406ff75b2 */ /* 0x0008620008000100 */
[----:B------:R4:W1:Y:S01]  /*1210*/  SYNCS.EXCH.64 URZ, [UR6+0x3b8], UR8 ;  /* 0x0003b80806ff75b2 */ /* 0x0008620008000100 */
[----:B------:R4:W1:Y:S02]  /*1220*/  SYNCS.EXCH.64 URZ, [UR6+0x3d8], UR4 ;  /* 0x0003d80406ff75b2 */ /* 0x0008640008000100 */
[----:B----4-:R-:W-:Y:S01]  /*1230*/  NOP ;  /* 0x0000000000007918 */ /* 0x010fe20000000000 */
.L_x_14:
[----:B------:R-:W4:Y:S01]  /*1240*/  SHFL.IDX PT, R2, R80, RZ, 0x1f ;  /* 0x00001fff50027589 */ /* 0x000f2200000e0000 */
[----:B------:R-:W1:Y:S01]  /*1250*/  S2UR UR54, SR_CgaCtaId ;  /* 0x00000000003679c3 */ /* 0x000e620000008800 */
[----:B------:R-:W-:Y:S01]  /*1260*/  NOP ;  /* 0x0000000000007918 */ /* 0x000fe20000000000 */
[----:B----4-:R-:W-:-:S13]  /*1270*/  ISETP.NE.AND P0, PT, R2, 0x3, PT ;  /* 0x000000030200780c */ /* 0x010fda0003f05270 */
[----:B-1----:R-:W-:Y:S05]  /*1280*/  @P0 BRA `(.L_x_15) ;  /* 0x0000000000340947 */ /* 0x002fea0003800000 */
[----:B------:R-:W-:Y:S01]  /*1290*/  UMOV UR5, 0x400 ;  /* 0x0000040000057882 */ /* 0x000fe20000000000 */
[----:B------:R-:W-:Y:S01]  /*12a0*/  UMOV UR4, 0x20 ;  /* 0x0000002000047882 */ /* 0x000fe20000000000 */
[----:B------:R-:W-:Y:S02]  /*12b0*/  ULEA UR5, UR54, UR5, 0x18 ;  /* 0x0000000536057291 */ /* 0x000fe4000f8ec0ff */
[----:B------:R-:W-:-:S04]  /*12c0*/  UIADD3 UR6, UPT, UPT, -UR4, 0x100000, URZ ;  /* 0x0010000004067890 */ /* 0x000fc8000fffe1ff */
[----:B------:R-:W-:Y:S02]  /*12d0*/  USHF.L.U32 UR7, UR6, 0xb, URZ ;  /* 0x0000000b06077899 */ /* 0x000fe400080006ff */
[----:B------:R-:W-:Y:S01]  /*12e0*/  USHF.L.U32 UR6, UR6, 0x1, URZ ;  /* 0x0000000106067899 */ /* 0x000fe200080006ff */
[----:B------:R-:W-:Y:S01]  /*12f0*/  ELECT P0, URZ, PT ;  /* 0x0000000000ff782f */ /* 0x000fe20003800000 */
[----:B------:R-:W1:Y:S10]  /*1300*/  FENCE.VIEW.ASYNC.S ;  /* 0x00000000000073c6 */ /* 0x000e740000000000 */
[----:B-1----:R1:W4:Y:S01]  /*1310*/  SYNCS.EXCH.64 URZ, [UR5+0x3e0], UR6 ;  /* 0x0003e00605ff75b2 */ /* 0x0023220008000100 */
[----:B------:R1:W1:Y:S01]  /*1320*/  SYNCS.EXCH.64 URZ, [UR5+0x3f0], UR6 ;  /* 0x0003f00605ff75b2 */ /* 0x0002620008000100 */
[----:B------:R1:W1:Y:S01]  /*1330*/  SYNCS.EXCH.64 URZ, [UR5+0x3e8], UR6 ;  /* 0x0003e80605ff75b2 */ /* 0x0002620008000100 */
[----:B------:R1:W1:Y:S01]  /*1340*/  SYNCS.EXCH.64 URZ, [UR5+0x3f8], UR6 ;  /* 0x0003f80605ff75b2 */ /* 0x0002620008000100 */
[----:B------:R-:W-:Y:S01]  /*1350*/  NOP ;  /* 0x0000000000007918 */ /* 0x000fe20000000000 */
.L_x_15:
[----:B------:R-:W2:Y:S01]  /*1360*/  LDCU UR12, c[0x0][0x36c] ;  /* 0x00006d80ff0c77ac */ /* 0x000ea20008000800 */
[----:B------:R-:W-:Y:S01]  /*1370*/  ISETP.NE.OR P3, PT, R0, 0x2, !P3 ;  /* 0x000000020000780c */ /* 0x000fe20005f65670 */
[----:B------:R-:W-:Y:S01]  /*1380*/  NOP ;  /* 0x0000000000007918 */ /* 0x000fe20000000000 */
[----:B------:R-:W-:Y:S01]  /*1390*/  LOP3.LUT R0, R76, 0x1f, RZ, 0xc0, !PT ;  /* 0x0000001f4c007812 */ /* 0x000fe200078ec0ff */
[----:B------:R-:W-:Y:S02]  /*13a0*/  UISETP.NE.AND UP4, UPT, UR10, URZ, UPT ;  /* 0x000000ff0a00728c */ /* 0x000fe4000bf85270 */
[----:B--2---:R-:W-:-:S04]  /*13b0*/  UISETP.EQ.U32.AND UP0, UPT, UR12, 0x1, UPT ;  /* 0x000000010c00788c */ /* 0x004fc8000bf02070 */
[----:B------:R-:W-:-:S05]  /*13c0*/  UP2UR UR4, UPR, URZ, 0x1 ;  /* 0x00000001ff047883 */ /* 0x000fca0008000000 */
[----:B------:R-:W-:Y:S05]  /*13d0*/  BRA.U !UP0, `(.L_x_16) ;  /* 0x0000000108087547 */ /* 0x000fea000b800000 */
[----:B-1-34-:R-:W-:Y:S01]  /*13e0*/  UCGABAR_ARV ;  /* 0x00000000000079c7 */ /* 0x01afe20008000000 */
[----:B------:R-:W-:Y:S05]  /*13f0*/  BRA `(.L_x_17) ;  /* 0x0000000000047947 */ /* 0x000fea0003800000 */
.L_x_16:
[----:B-1-34-:R-:W-:Y:S02]  /*1400*/  NOP ;  /* 0x0000000000007918 */ /* 0x01afe40000000000 */
.L_x_17:
[----:B------:R-:W1:Y:S01]  /*1410*/  S2UR UR50, SR_CTAID.X ;  /* 0x00000000003279c3 */ /* 0x000e620000002500 */
[----:B------:R-:W-:-:S05]  /*1420*/  CS2R.32 R3, SR_CgaSize ;  /* 0x0000000000037805 */ /* 0x000fca0000008a00 */
[----:B------:R-:W-:-:S05]  /*1430*/  IMAD R3, R3, -0xa0, RZ ;  /* 0xffffff6003037824 */ /* 0x000fca00078e02ff */
[----:B------:R-:W-:-:S14]  /*1440*/  R2UR UR5, R3 ;  /* 0x00000000030572ca */ /* 0x000fdc00000e0000 */
[----:B------:R-:W2:Y:S01]  /*1450*/  LDCU UR5, c[0x0][UR5+0x2b0] ;  /* 0x00005600050577ac */ /* 0x000ea20008000800 */
[----:B------:R-:W-:-:S05]  /*1460*/  CS2R.32 R3, SR_CgaSize ;  /* 0x0000000000037805 */ /* 0x000fca0000008a00 */
[----:B------:R-:W-:-:S05]  /*1470*/  IMAD R3, R3, -0xa0, RZ ;  /* 0xffffff6003037824 */ /* 0x000fca00078e02ff */
[----:B------:R-:W-:-:S14]  /*1480*/  R2UR UR4, R3 ;  /* 0x00000000030472ca */ /* 0x000fdc00000e0000 */
[----:B------:R-:W3:Y:S01]  /*1490*/  LDCU UR4, c[0x0][UR4+0x2b4] ;  /* 0x00005680040477ac */ /* 0x000ee20008000800 */
[----:B------:R-:W4:Y:S01]  /*14a0*/  S2UR UR51, SR_CTAID.Y ;  /* 0x00000000003379c3 */ /* 0x000f220000002600 */
[----:B------:R-:W-:-:S05]  /*14b0*/  CS2R.32 R3, SR_CgaSize ;  /* 0x0000000000037805 */ /* 0x000fca0000008a00 */
[----:B------:R-:W-:-:S05]  /*14c0*/  IMAD R3, R3, -0xa0, RZ ;  /* 0xffffff6003037824 */ /* 0x000fca00078e02ff */
[----:B------:R-:W-:-:S14]  /*14d0*/  R2UR UR49, R3 ;  /* 0x00000000033172ca */ /* 0x000fdc00000e0000 */
[----:B------:R-:W3:Y:S01]  /*14e0*/  LDCU UR49, c[0x0][UR49+0x2a0] ;  /* 0x00005400313177ac */ /* 0x000ee20008000800 */
[----:B------:R-:W3:Y:S01]  /*14f0*/  LDCU UR17, c[0x0][0xb24] ;  /* 0x00016480ff1177ac */ /* 0x000ee20008000800 */
[----:B------:R-:W1:Y:S01]  /*1500*/  S2UR UR36, SR_CTAID.Z ;  /* 0x00000000002479c3 */ /* 0x000e620000002700 */
[----:B------:R-:W-:-:S05]  /*1510*/  CS2R.32 R3, SR_CgaSize ;  /* 0x0000000000037805 */ /* 0x000fca0000008a00 */
[----:B------:R-:W-:-:S05]  /*1520*/  IMAD R3, R3, -0xa0, RZ ;  /* 0xffffff6003037824 */ /* 0x000fca00078e02ff */
[----:B------:R-:W-:-:S14]  /*1530*/  R2UR UR48, R3 ;  /* 0x00000000033072ca */ /* 0x000fdc00000e0000 */
[----:B------:R-:W3:Y:S01]  /*1540*/  LDCU UR48, c[0x0][UR48+0x2a4] ;  /* 0x00005480303077ac */ /* 0x000ee20008000800 */
[----:B------:R-:W-:Y:S02]  /*1550*/  ULOP3.LUT UR22, UR54, 0x3, URZ, 0xc0, !UPT ;  /* 0x0000000336167892 */ /* 0x000fe4000f8ec0ff */
[----:B------:R-:W-:Y:S01]  /*1560*/  ULOP3.LUT UR6, UR54, 0xc, URZ, 0xc0, !UPT ;  /* 0x0000000c36067892 */ /* 0x000fe2000f8ec0ff */
[----:B-1----:R-:W-:Y:S01]  /*1570*/  I2FP.F32.U32 R3, UR50 ;  /* 0x0000003200037c45 */ /* 0x002fe20008201000 */
[----:B------:R-:W-:Y:S02]  /*1580*/  UISETP.GT.U32.AND UP1, UPT, UR22, 0xffff, UPT ;  /* 0x0000ffff1600788c */ /* 0x000fe4000bf24070 */
[----:B------:R-:W-:Y:S02]  /*1590*/  UISETP.GT.U32.AND UP0, UPT, UR6, 0xffff, UPT ;  /* 0x0000ffff0600788c */ /* 0x000fe4000bf04070 */
[----:B--2---:R-:W-:Y:S01]  /*15a0*/  FMUL R3, R3, UR5 ;  /* 0x0000000503037c20 */ /* 0x004fe20008400000 */
[----:B------:R-:W-:Y:S01]  /*15b0*/  USEL UR7, UR22, 0xffff, !UP1 ;  /* 0x0000ffff16077887 */ /* 0x000fe2000c800000 */
[----:B----4-:R-:W-:Y:S01]  /*15c0*/  I2FP.F32.U32 R2, UR51 ;  /* 0x0000003300027c45 */ /* 0x010fe20008201000 */
[----:B------:R-:W-:-:S03]  /*15d0*/  USEL UR6, UR6, 0xffff, !UP0 ;  /* 0x0000ffff06067887 */ /* 0x000fc6000c000000 */
[----:B------:R-:W1:Y:S01]  /*15e0*/  F2I.U32.TRUNC.NTZ R3, R3 ;  /* 0x0000000300037305 */ /* 0x000e62000020f000 */
[----:B------:R-:W-:Y:S01]  /*15f0*/  USHF.L.U32 UR21, UR54, 0x7, URZ ;  /* 0x0000000736157899 */ /* 0x000fe200080006ff */
[----:B---3--:R-:W-:Y:S01]  /*1600*/  FMUL R2, R2, UR4 ;  /* 0x0000000402027c20 */ /* 0x008fe20008400000 */
[----:B------:R-:W-:Y:S02]  /*1610*/  USHF.L.U32 UR15, UR54, 0x9, URZ ;  /* 0x00000009360f7899 */ /* 0x000fe400080006ff */
[----:B------:R-:W-:Y:S02]  /*1620*/  ULOP3.LUT UR7, UR7, 0xffff, URZ, 0xc0, !UPT ;  /* 0x0000ffff07077892 */ /* 0x000fe4000f8ec0ff */
[----:B------:R-:W-:Y:S01]  /*1630*/  ULOP3.LUT UR6, UR6, 0xffff, URZ, 0xc0, !UPT ;  /* 0x0000ffff06067892 */ /* 0x000fe2000f8ec0ff */
[----:B------:R-:W2:Y:S01]  /*1640*/  F2I.U32.TRUNC.NTZ R2, R2 ;  /* 0x0000000200027305 */ /* 0x000ea2000020f000 */
[----:B------:R-:W-:Y:S01]  /*1650*/  UMOV UR14, 0x1111 ;  /* 0x00001111000e7882 */ /* 0x000fe20000000000 */
[----:B------:R-:W-:Y:S01]  /*1660*/  UMOV UR13, 0xf ;  /* 0x0000000f000d7882 */ /* 0x000fe20000000000 */
[----:B------:R-:W-:Y:S01]  /*1670*/  USHF.R.U32.HI UR11, URZ, 0x2, UR54 ;  /* 0x00000002ff0b7899 */ /* 0x000fe20008011636 */
[----:B------:R-:W3:Y:S01]  /*1680*/  LDCU UR37, c[0x0][0xb24] ;  /* 0x00016480ff2577ac */ /* 0x000ee20008000800 */
[----:B-1----:R-:W-:Y:S01]  /*1690*/  R2UR UR5, R3 ;  /* 0x00000000030572ca */ /* 0x002fe200000e0000 */
[----:B------:R-:W1:Y:S01]  /*16a0*/  LDCU UR16, c[0x0][0xb30] ;  /* 0x00016600ff1077ac */ /* 0x000e620008000800 */
[----:B------:R-:W-:Y:S01]  /*16b0*/  UISETP.NE.AND UP6, UPT, UR10, 0x2, UPT ;  /* 0x000000020a00788c */ /* 0x000fe2000bfc5270 */
[----:B--2---:R-:W-:Y:S01]  /*16c0*/  R2UR UR4, R2 ;  /* 0x00000000020472ca */ /* 0x004fe200000e0000 */
[----:B------:R-:W-:Y:S01]  /*16d0*/  ULOP3.LUT UR21, UR21, 0x600, URZ, 0xc0, !UPT ;  /* 0x0000060015157892 */ /* 0x000fe2000f8ec0ff */
[----:B------:R-:W-:Y:S01]  /*16e0*/  PRMT R2, RZ, 0x7610, R2 ;  /* 0x00007610ff027816 */ /* 0x000fe20000000002 */
[----:B------:R-:W-:-:S07]  /*16f0*/  ULOP3.LUT UR15, UR15, 0x600, URZ, 0xc0, !UPT ;  /* 0x000006000f0f7892 */ /* 0x000fce000f8ec0ff */
[----:B------:R-:W-:Y:S02]  /*1700*/  UIADD3 UR5, UPT, UPT, -UR5, URZ, URZ ;  /* 0x000000ff05057290 */ /* 0x000fe4000fffe1ff */
[----:B------:R-:W-:Y:S02]  /*1710*/  UISETP.GE.AND UP5, UPT, UR17, 0x1, UPT ;  /* 0x000000011100788c */ /* 0x000fe4000bfa6270 */
[----:B------:R-:W-:Y:S02]  /*1720*/  USHF.L.U32 UR14, UR14, UR7, URZ ;  /* 0x000000070e0e7299 */ /* 0x000fe400080006ff */
[----:B------:R-:W-:Y:S02]  /*1730*/  USHF.L.U32 UR13, UR13, UR6, URZ ;  /* 0x000000060d0d7299 */ /* 0x000fe400080006ff */
[----:B------:R-:W-:Y:S02]  /*1740*/  UIADD3 UR4, UPT, UPT, -UR4, URZ, URZ ;  /* 0x000000ff04047290 */ /* 0x000fe4000fffe1ff */
[----:B------:R-:W-:-:S02]  /*1750*/  UIMAD UR49, UR49, UR5, UR50 ;  /* 0x00000005313172a4 */ /* 0x000fc4000f8e0232 */
[----:B------:R-:W-:Y:S01]  /*1760*/  UIMAD UR48, UR48, UR4, UR51 ;  /* 0x00000004303072a4 */ /* 0x000fe2000f8e0233 */
[----:B-1-3--:R-:W-:Y:S11]  /*1770*/  BRA.U UP4, `(.L_x_18) ;  /* 0x0000000104c47547 */ /* 0x00aff6000b800000 */
[----:B------:R-:W-:Y:S02]  /*1780*/  UISETP.NE.AND UP0, UPT, UR48, URZ, UPT ;  /* 0x000000ff3000728c */ /* 0x000fe4000bf05270 */
[----:B------:R-:W-:Y:S02]  /*1790*/  UISETP.NE.AND UP2, UPT, UR48, 0x1, UPT ;  /* 0x000000013000788c */ /* 0x000fe4000bf45270 */
[----:B------:R-:W-:Y:S02]  /*17a0*/  UISETP.NE.AND UP1, UPT, UR49, URZ, UP0 ;  /* 0x000000ff3100728c */ /* 0x000fe40008725270 */
[----:B------:R-:W-:Y:S02]  /*17b0*/  USEL UR25, URZ, 0x2, UP0 ;  /* 0x00000002ff197887 */ /* 0x000fe40008000000 */
[----:B------:R-:W-:Y:S02]  /*17c0*/  USEL UR30, URZ, 0x1, UP1 ;  /* 0x00000001ff1e7887 */ /* 0x000fe40008800000 */
[----:B------:R-:W-:-:S02]  /*17d0*/  UISETP.NE.AND UP1, UPT, UR48, 0x2, UPT ;  /* 0x000000023000788c */ /* 0x000fc4000bf25270 */
[----:B------:R-:W-:Y:S02]  /*17e0*/  USEL UR19, URZ, 0x4, UP0 ;  /* 0x00000004ff137887 */ /* 0x000fe40008000000 */
[----:B------:R-:W-:Y:S02]  /*17f0*/  USEL UR7, URZ, 0x8, UP0 ;  /* 0x00000008ff077887 */ /* 0x000fe40008000000 */
[----:B------:R-:W-:Y:S02]  /*1800*/  UISETP.NE.AND UP0, UPT, UR48, 0x3, UPT ;  /* 0x000000033000788c */ /* 0x000fe4000bf05270 */
[----:B------:R-:W-:Y:S02]  /*1810*/  USEL UR28, URZ, 0x100, UP1 ;  /* 0x00000100ff1c7887 */ /* 0x000fe40008800000 */
[----:B------:R-:W-:Y:S02]  /*1820*/  USEL UR23, URZ, 0x200, UP1 ;  /* 0x00000200ff177887 */ /* 0x000fe40008800000 */
[----:B------:R-:W-:-:S02]  /*1830*/  USEL UR9, URZ, 0x400, UP1 ;  /* 0x00000400ff097887 */ /* 0x000fc40008800000 */
[----:B------:R-:W-:Y:S02]  /*1840*/  USEL UR5, URZ, 0x800, UP1 ;  /* 0x00000800ff057887 */ /* 0x000fe40008800000 */
[----:B------:R-:W-:Y:S02]  /*1850*/  USEL UR29, URZ, 0x10, UP2 ;  /* 0x00000010ff1d7887 */ /* 0x000fe40009000000 */
[----:B------:R-:W-:Y:S02]  /*1860*/  UISETP.NE.AND UP1, UPT, UR49, URZ, UPT ;  /* 0x000000ff3100728c */ /* 0x000fe4000bf25270 */
[----:B------:R-:W-:Y:S02]  /*1870*/  USEL UR27, URZ, 0x1000, UP0 ;  /* 0x00001000ff1b7887 */ /* 0x000fe40008000000 */
[----:B------:R-:W-:Y:S02]  /*1880*/  USEL UR20, URZ, 0x2000, UP0 ;  /* 0x00002000ff147887 */ /* 0x000fe40008000000 */
[----:B------:R-:W-:-:S02]  /*1890*/  USEL UR8, URZ, 0x4000, UP0 ;  /* 0x00004000ff087887 */ /* 0x000fc40008000000 */
[----:B------:R-:W-:Y:S02]  /*18a0*/  USEL UR4, URZ, 0x8000, UP0 ;  /* 0x00008000ff047887 */ /* 0x000fe40008000000 */
[----:B------:R-:W-:Y:S02]  /*18b0*/  UISETP.NE.AND UP0, UPT, UR49, 0x1, UPT ;  /* 0x000000013100788c */ /* 0x000fe4000bf05270 */
[----:B------:R-:W-:Y:S02]  /*18c0*/  USEL UR29, UR29, 0x10, UP1 ;  /* 0x000000101d1d7887 */ /* 0x000fe40008800000 */
[----:B------:R-:W-:Y:S02]  /*18d0*/  USEL UR28, UR28, 0x100, UP1 ;  /* 0x000001001c1c7887 */ /* 0x000fe40008800000 */
[----:B------:R-:W-:Y:S02]  /*18e0*/  USEL UR24, URZ, 0x20, UP2 ;  /* 0x00000020ff187887 */ /* 0x000fe40009000000 */
[----:B------:R-:W-:-:S02]  /*18f0*/  USEL UR27, UR27, 0x1000, UP1 ;  /* 0x000010001b1b7887 */ /* 0x000fc40008800000 */
[----:B------:R-:W-:Y:S02]  /*1900*/  USEL UR25, UR25, 0x2, UP0 ;  /* 0x0000000219197887 */ /* 0x000fe40008000000 */
[----:B------:R-:W-:Y:S02]  /*1910*/  UIADD3 UR28, UPT, UPT, UR28, UR29, UR30 ;  /* 0x0000001d1c1c7290 */ /* 0x000fe4000fffe01e */
[----:B------:R-:W-:Y:S02]  /*1920*/  UISETP.NE.AND UP1, UPT, UR49, 0x2, UPT ;  /* 0x000000023100788c */ /* 0x000fe4000bf25270 */
[----:B------:R-:W-:Y:S02]  /*1930*/  USEL UR24, UR24, 0x20, UP0 ;  /* 0x0000002018187887 */ /* 0x000fe40008000000 */
[----:B------:R-:W-:Y:S02]  /*1940*/  USEL UR23, UR23, 0x200, UP0 ;  /* 0x0000020017177887 */ /* 0x000fe40008000000 */
[----:B------:R-:W-:-:S02]  /*1950*/  UIADD3 UR25, UPT, UPT, UR25, UR27, UR28 ;  /* 0x0000001b19197290 */ /* 0x000fc4000fffe01c */
[----:B------:R-:W-:Y:S02]  /*1960*/  USEL UR18, URZ, 0x40, UP2 ;  /* 0x00000040ff127887 */ /* 0x000fe40009000000 */
[----:B------:R-:W-:Y:S02]  /*1970*/  USEL UR20, UR20, 0x2000, UP0 ;  /* 0x0000200014147887 */ /* 0x000fe40008000000 */
[----:B------:R-:W-:Y:S02]  /*1980*/  USEL UR19, UR19, 0x4, UP1 ;  /* 0x0000000413137887 */ /* 0x000fe40008800000 */
[----:B------:R-:W-:Y:S02]  /*1990*/  UIADD3 UR23, UPT, UPT, UR23, UR24, UR25 ;  /* 0x0000001817177290 */ /* 0x000fe4000fffe019 */
[----:B------:R-:W-:Y:S02]  /*19a0*/  UISETP.NE.AND UP0, UPT, UR49, 0x3, UPT ;  /* 0x000000033100788c */ /* 0x000fe4000bf05270 */
[----:B------:R-:W-:-:S02]  /*19b0*/  USEL UR18, UR18, 0x40, UP1 ;  /* 0x0000004012127887 */ /* 0x000fc40008800000 */
[----:B------:R-:W-:Y:S02]  /*19c0*/  USEL UR9, UR9, 0x400, UP1 ;  /* 0x0000040009097887 */ /* 0x000fe40008800000 */
[----:B------:R-:W-:Y:S02]  /*19d0*/  UIADD3 UR19, UPT, UPT, UR19, UR20, UR23 ;  /* 0x0000001413137290 */ /* 0x000fe4000fffe017 */
[----:B------:R-:W-:Y:S02]  /*19e0*/  USEL UR6, URZ, 0x80, UP2 ;  /* 0x00000080ff067887 */ /* 0x000fe40009000000 */
[----:B------:R-:W-:Y:S02]  /*19f0*/  USEL UR8, UR8, 0x4000, UP1 ;  /* 0x0000400008087887 */ /* 0x000fe40008800000 */
[----:B------:R-:W-:Y:S02]  /*1a00*/  USEL UR7, UR7, 0x8, UP0 ;  /* 0x0000000807077887 */ /* 0x000fe40008000000 */
[----:B------:R-:W-:-:S02]  /*1a10*/  UIADD3 UR9, UPT, UPT, UR9, UR18, UR19 ;  /* 0x0000001209097290 */ /* 0x000fc4000fffe013 */
[----:B------:R-:W-:Y:S02]  /*1a20*/  USEL UR6, UR6, 0x80, UP0 ;  /* 0x0000008006067887 */ /* 0x000fe40008000000 */
[----:B------:R-:W-:Y:S02]  /*1a30*/  USEL UR5, UR5, 0x800, UP0 ;  /* 0x0000080005057887 */ /* 0x000fe40008000000 */
[----:B------:R-:W-:Y:S02]  /*1a40*/  UIADD3 UR7, UPT, UPT, UR7, UR8, UR9 ;  /* 0x0000000807077290 */ /* 0x000fe4000fffe009 */
[----:B------:R-:W-:Y:S02]  /*1a50*/  USEL UR4, UR4, 0x8000, UP0 ;  /* 0x0000800004047887 */ /* 0x000fe40008000000 */
[----:B------:R-:W-:-:S04]  /*1a60*/  UIADD3 UR5, UPT, UPT, UR5, UR6, UR7 ;  /* 0x0000000605057290 */ /* 0x000fc8000fffe007 */
[----:B------:R-:W-:-:S06]  /*1a70*/  UIADD3 UR4, UPT, UPT, UR5, UR4, URZ ;  /* 0x0000000405047290 */ /* 0x000fcc000fffe0ff */
[----:B------:R-:W-:Y:S02]  /*1a80*/  MOV R2, UR4 ;  /* 0x0000000400027c02 */ /* 0x000fe40008000f00 */
.L_x_18:
[----:B------:R-:W-:Y:S05]  /*1a90*/  BRA.U !UP5, `(.L_x_19) ;  /* 0x000000010db87547 */ /* 0x000fea000b800000 */
[----:B------:R-:W1:Y:S01]  /*1aa0*/  LDCU.128 UR4, c[0x0][0xb10] ;  /* 0x00016200ff0477ac */ /* 0x000e620008000c00 */
[----:B------:R-:W2:Y:S01]  /*1ab0*/  LDCU UR23, c[0x0][0x370] ;  /* 0x00006e00ff1777ac */ /* 0x000ea20008000800 */
[----:B------:R-:W3:Y:S01]  /*1ac0*/  LDCU UR20, c[0x0][0x374] ;  /* 0x00006e80ff1477ac */ /* 0x000ee20008000800 */
[----:B------:R-:W4:Y:S01]  /*1ad0*/  LDCU UR19, c[0x0][0xb0c] ;  /* 0x00016180ff1377ac */ /* 0x000f220008000800 */
[----:B------:R-:W2:Y:S01]  /*1ae0*/  LDCU UR18, c[0x0][0xb20] ;  /* 0x00016400ff1277ac */ /* 0x000ea20008000800 */
[----:B------:R-:W2:Y:S01]  /*1af0*/  LDCU.64 UR8, c[0x0][0xb28] ;  /* 0x00016500ff0877ac */ /* 0x000ea20008000a00 */
[----:B-1----:R-:W-:Y:S02]  /*1b00*/  UISETP.NE.AND UP0, UPT, UR6, 0x1, UPT ;  /* 0x000000010600788c */ /* 0x002fe4000bf05270 */
[----:B---3--:R-:W-:Y:S02]  /*1b10*/  UIMAD.WIDE.U32 UR28, UR20, UR7, URZ ;  /* 0x00000007141c72a5 */ /* 0x008fe4000f8e00ff */
[----:B------:R-:W-:-:S02]  /*1b20*/  UISETP.NE.AND UP2, UPT, UR17, 0x1, UPT ;  /* 0x000000011100788c */ /* 0x000fc4000bf45270 */
[----:B----4-:R-:W-:Y:S02]  /*1b30*/  UISETP.NE.AND UP1, UPT, UR19, 0x1, UPT ;  /* 0x000000011300788c */ /* 0x010fe4000bf25270 */
[----:B------:R-:W-:Y:S02]  /*1b40*/  UIMAD.WIDE.U32 UR30, UR51, UR7, URZ ;  /* 0x00000007331e72a5 */ /* 0x000fe4000f8e00ff */
[----:B--2---:R-:W-:Y:S01]  /*1b50*/  UIMAD.WIDE.U32 UR24, UR23, UR4, URZ ;  /* 0x00000004171872a5 */ /* 0x004fe2000f8e00ff */
[----:B------:R-:W-:Y:S01]  /*1b60*/  UMOV UR7, UR29 ;  /* 0x0000001d00077c82 */ /* 0x000fe20008000000 */
[----:B------:R-:W-:Y:S02]  /*1b70*/  UIMAD.WIDE.U32 UR28, UR50, UR4, URZ ;  /* 0x00000004321c72a5 */ /* 0x000fe4000f8e00ff */
[----:B------:R-:W-:-:S03]  /*1b80*/  @UP0 USHF.R.U32.HI UR20, URZ, UR18, UR7 ;  /* 0x00000012ff140299 */ /* 0x000fc60008011607 */
[----:B------:R-:W-:Y:S02]  /*1b90*/  @UP1 USHF.R.U32.HI UR23, URZ, UR5, UR25 ;  /* 0x00000005ff171299 */ /* 0x000fe40008011619 */
[----:B------:R-:W-:Y:S02]  /*1ba0*/  UIMAD.WIDE.U32 UR24, UR20, UR8, URZ ;  /* 0x00000008141872a5 */ /* 0x000fe4000f8e00ff */
[----:B------:R-:W-:Y:S02]  /*1bb0*/  USHF.R.U32.HI UR31, URZ, UR18, UR31 ;  /* 0x00000012ff1f7299 */ /* 0x000fe4000801161f */
[----:B------:R-:W-:Y:S02]  /*1bc0*/  UIMAD.WIDE.U32 UR32, UR23, UR8, URZ ;  /* 0x00000008172072a5 */ /* 0x000fe4000f8e00ff */
[----:B------:R-:W-:Y:S02]  /*1bd0*/  @UP2 USHF.R.U32.HI UR20, URZ, UR9, UR25 ;  /* 0x00000009ff142299 */ /* 0x000fe40008011619 */
[----:B------:R-:W-:-:S02]  /*1be0*/  USHF.R.U32.HI UR29, URZ, UR5, UR29 ;  /* 0x00000005ff1d7299 */ /* 0x000fc4000801161d */
[----:B------:R-:W-:Y:S02]  /*1bf0*/  USEL UR31, UR51, UR31, !UP0 ;  /* 0x0000001f331f7287 */ /* 0x000fe4000c000000 */
[----:B------:R-:W-:Y:S02]  /*1c00*/  @UP2 USHF.R.U32.HI UR23, URZ, UR9, UR33 ;  /* 0x00000009ff172299 */ /* 0x000fe40008011621 */
[----:B------:R-:W-:Y:S02]  /*1c10*/  UIMAD UR20, UR20, UR17, URZ ;  /* 0x00000011141472a4 */ /* 0x000fe4000f8e02ff */
[----:B------:R-:W-:Y:S02]  /*1c20*/  USEL UR29, UR50, UR29, !UP1 ;  /* 0x0000001d321d7287 */ /* 0x000fe4000c800000 */
[----:B------:R-:W-:Y:S02]  /*1c30*/  UIMAD UR4, UR23, UR17, URZ ;  /* 0x00000011170472a4 */ /* 0x000fe4000f8e02ff */
[----:B------:R-:W-:-:S02]  /*1c40*/  UISETP.GE.AND UP0, UPT, UR31, UR20, UPT ;  /* 0x000000141f00728c */ /* 0x000fc4000bf06270 */
[----:B------:R-:W-:Y:S02]  /*1c50*/  UIMAD.WIDE.U32 UR32, UR31, UR8, URZ ;  /* 0x000000081f2072a5 */ /* 0x000fe4000f8e00ff */
[----:B------:R-:W-:Y:S02]  /*1c60*/  UISETP.GE.OR UP0, UPT, UR29, UR4, UP0 ;  /* 0x000000041d00728c */ /* 0x000fe40008706670 */
[----:B------:R-:W-:Y:S02]  /*1c70*/  USHF.R.U32.HI UR4, URZ, UR9, UR33 ;  /* 0x00000009ff047299 */ /* 0x000fe40008011621 */
[----:B------:R-:W-:Y:S02]  /*1c80*/  UIMAD.WIDE.U32 UR24, UR29, UR8, URZ ;  /* 0x000000081d1872a5 */ /* 0x000fe4000f8e00ff */
[----:B------:R-:W-:Y:S02]  /*1c90*/  USEL UR4, UR31, UR4, !UP2 ;  /* 0x000000041f047287 */ /* 0x000fe4000d000000 */
[----:B------:R-:W-:-:S02]  /*1ca0*/  UIADD3 UR5, UPT, UPT, -UR31, URZ, URZ ;  /* 0x000000ff1f057290 */ /* 0x000fc4000fffe1ff */
[----:B------:R-:W-:Y:S02]  /*1cb0*/  UIADD3 UR8, UPT, UPT, -UR4, URZ, URZ ;  /* 0x000000ff04087290 */ /* 0x000fe4000fffe1ff */
[----:B------:R-:W-:Y:S02]  /*1cc0*/  @!UP0 USHF.R.U32.HI UR9, URZ, UR9, UR25 ;  /* 0x00000009ff098299 */ /* 0x000fe40008011619 */
[----:B------:R-:W-:Y:S02]  /*1cd0*/  UIMAD UR8, UR17, UR8, UR31 ;  /* 0x00000008110872a4 */ /* 0x000fe4000f8e021f */
[----:B------:R-:W-:Y:S02]  /*1ce0*/  @!UP0 USEL UR9, UR29, UR9, !UP2 ;  /* 0x000000091d098287 */ /* 0x000fe4000d000000 */
[----:B------:R-:W-:Y:S02]  /*1cf0*/  UIADD3 UR7, UPT, UPT, -UR29, URZ, URZ ;  /* 0x000000ff1d077290 */ /* 0x000fe4000fffe1ff */
[----:B------:R-:W-:-:S02]  /*1d00*/  @!UP0 UIMAD UR8, UR8, UR23, UR9 ;  /* 0x00000017080882a4 */ /* 0x000fc4000f8e0209 */
[----:B------:R-:W-:Y:S02]  /*1d10*/  @!UP0 UIADD3 UR4, UPT, UPT, UR4, -UR9, URZ ;  /* 0x8000000904048290 */ /* 0x000fe4000fffe0ff */
[----:B------:R-:W-:Y:S02]  /*1d20*/  UIMAD UR5, UR6, UR5, UR51 ;  /* 0x00000005060572a4 */ /* 0x000fe4000f8e0233 */
[----:B------:R-:W-:Y:S02]  /*1d30*/  @!UP0 UIMAD UR31, UR4, UR17, UR29 ;  /* 0x00000011041f82a4 */ /* 0x000fe4000f8e021d */
[----:B------:R-:W-:Y:S01]  /*1d40*/  UIMAD UR7, UR19, UR7, UR50 ;  /* 0x00000007130772a4 */ /* 0x000fe2000f8e0232 */
[----:B------:R-:W-:Y:S01]  /*1d50*/  @!UP0 UMOV UR29, UR8 ;  /* 0x00000008001d8c82 */ /* 0x000fe20008000000 */
[----:B------:R-:W-:Y:S02]  /*1d60*/  UIMAD UR51, UR31, UR6, UR5 ;  /* 0x000000061f3372a4 */ /* 0x000fe4000f8e0205 */
[----:B------:R-:W-:-:S12]  /*1d70*/  UIMAD UR50, UR29, UR19, UR7 ;  /* 0x000000131d3272a4 */ /* 0x000fd8000f8e0207 */
.L_x_19:
[----:B------:R-:W-:-:S09]  /*1d80*/  UISETP.NE.AND UP0, UPT, UR16, 0x1, UPT ;  /* 0x000000011000788c */ /* 0x000fd2000bf05270 */
[----:B------:R-:W-:Y:S05]  /*1d90*/  BRA.U UP0, `(.L_x_20) ;  /* 0x0000000100407547 */ /* 0x000fea000b800000 */
[----:B------:R-:W1:Y:S01]  /*1da0*/  LDCU.128 UR4, c[0x0][0xb10] ;  /* 0x00016200ff0477ac */ /* 0x000e620008000c00 */
[----:B------:R-:W2:Y:S01]  /*1db0*/  LDCU UR9, c[0x0][0xb0c] ;  /* 0x00016180ff0977ac */ /* 0x000ea20008000800 */
[----:B------:R-:W3:Y:S01]  /*1dc0*/  LDCU UR8, c[0x0][0xb20] ;  /* 0x00016400ff0877ac */ /* 0x000ee20008000800 */
[----:B-1----:R-:W-:Y:S02]  /*1dd0*/  UIMAD.WIDE.U32 UR18, UR50, UR4, URZ ;  /* 0x00000004321272a5 */ /* 0x002fe4000f8e00ff */
[----:B------:R-:W-:Y:S02]  /*1de0*/  UIMAD.WIDE.U32 UR16, UR51, UR7, URZ ;  /* 0x00000007331072a5 */ /* 0x000fe4000f8e00ff */
[----:B--2---:R-:W-:Y:S02]  /*1df0*/  UISETP.NE.AND UP1, UPT, UR9, 0x1, UPT ;  /* 0x000000010900788c */ /* 0x004fe4000bf25270 */
[----:B------:R-:W-:Y:S01]  /*1e00*/  UISETP.NE.AND UP0, UPT, UR6, 0x1, UPT ;  /* 0x000000010600788c */ /* 0x000fe2000bf05270 */
[----:B------:R-:W-:Y:S01]  /*1e10*/  UMOV UR7, UR19 ;  /* 0x0000001300077c82 */ /* 0x000fe20008000000 */
[----:B---3--:R-:W-:-:S02]  /*1e20*/  USHF.R.U32.HI UR8, URZ, UR8, UR17 ;  /* 0x00000008ff087299 */ /* 0x008fc40008011611 */
[----:B------:R-:W-:Y:S02]  /*1e30*/  USHF.R.U32.HI UR5, URZ, UR5, UR7 ;  /* 0x00000005ff057299 */ /* 0x000fe40008011607 */
[----:B------:R-:W-:Y:S02]  /*1e40*/  USEL UR8, UR51, UR8, !UP0 ;  /* 0x0000000833087287 */ /* 0x000fe4000c000000 */
[----:B------:R-:W-:-:S04]  /*1e50*/  USEL UR5, UR50, UR5, !UP1 ;  /* 0x0000000532057287 */ /* 0x000fc8000c800000 */
[----:B------:R-:W-:Y:S02]  /*1e60*/  UIADD3 UR4, UPT, UPT, UR5, -UR8, URZ ;  /* 0x8000000805047290 */ /* 0x000fe4000fffe0ff */
[----:B------:R-:W-:Y:S02]  /*1e70*/  UIADD3 UR5, UPT, UPT, -UR5, UR8, URZ ;  /* 0x0000000805057290 */ /* 0x000fe4000fffe1ff */
[----:B------:R-:W-:Y:S02]  /*1e80*/  UIMAD UR51, UR4, UR6, UR51 ;  /* 0x00000006043372a4 */ /* 0x000fe4000f8e0233 */
[----:B------:R-:W-:-:S12]  /*1e90*/  UIMAD UR50, UR5, UR9, UR50 ;  /* 0x00000009053272a4 */ /* 0x000fd8000f8e0232 */
.L_x_20:
[----:B------:R-:W-:-:S09]  /*1ea0*/  UISETP.EQ.U32.AND UP0, UPT, UR12, 0x1, UPT ;  /* 0x000000010c00788c */ /* 0x000fd2000bf02070 */
[----:B------:R-:W-:Y:S05]  /*1eb0*/  BRA.U !UP0, `(.L_x_21) ;  /* 0x00000001080c7547 */ /* 0x000fea000b800000 */
[----:B------:R-:W-:Y:S01]  /*1ec0*/  UCGABAR_WAIT ;  /* 0x0000000000007dc7 */ /* 0x000fe20008000000 */
[----:B------:R-:W-:Y:S01]  /*1ed0*/  CCTL.IVALL ;  /* 0x00000000ff00798f */ /* 0x000fe20002000000 */
[----:B------:R-:W-:Y:S05]  /*1ee0*/  BRA `(.L_x_22) ;  /* 0x0000000000047947 */ /* 0x000fea0003800000 */
.L_x_21:
[----:B------:R-:W-:Y:S06]  /*1ef0*/  BAR.SYNC.DEFER_BLOCKING 0x0 ;  /* 0x0000000000007b1d */ /* 0x000fec0000010000 */
.L_x_22:
[----:B------:R-:W-:Y:S05]  /*1f00*/  BRA.U UP6, `(.L_x_23) ;  /* 0x0000002d06bc7547 */ /* 0x000fea000b800000 */
[----:B------:R-:W1:Y:S01]  /*1f10*/  LDCU UR27, c[0x0][0x38c] ;  /* 0x00007180ff1b77ac */ /* 0x000e620008000800 */
[----:B------:R-:W-:Y:S01]  /*1f20*/  PLOP3.LUT P1, PT, PT, PT, UP3, 0x80, 0x8 ;  /* 0x000000000008781c */ /* 0x000fe20003f2f038 */
[----:B------:R-:W-:Y:S01]  /*1f30*/  IMAD.MOV.U32 R12, RZ, RZ, 0x1 ;  /* 0x00000001ff0c7424 */ /* 0x000fe200078e00ff */
[----:B------:R-:W-:Y:S01]  /*1f40*/  ISETP.EQ.OR P2, PT, R0, RZ, P3 ;  /* 0x000000ff0000720c */ /* 0x000fe20001f42670 */
[----:B------:R-:W-:Y:S01]  /*1f50*/  USHF.L.U32 UR11, UR11, 0x4, URZ ;  /* 0x000000040b0b7899 */ /* 0x000fe200080006ff */
[----:B------:R-:W-:Y:S01]  /*1f60*/  PLOP3.LUT P1, PT, P1, PT, PT, 0x8, 0x80 ;  /* 0x000000000080781c */ /* 0x000fe20000f2e170 */
[----:B------:R-:W-:Y:S01]  /*1f70*/  UISETP.NE.AND UP1, UPT, UR10, URZ, UPT ;  /* 0x000000ff0a00728c */ /* 0x000fe2000bf25270 */
[----:B------:R-:W-:Y:S01]  /*1f80*/  CS2R R10, SRZ ;  /* 0x00000000000a7805 */ /* 0x000fe2000001ff00 */
[----:B------:R-:W-:Y:S01]  /*1f90*/  IMAD.MOV.U32 R9, RZ, RZ, RZ ;  /* 0x000000ffff097224 */ /* 0x000fe200078e00ff */
[----:B------:R-:W2:Y:S01]  /*1fa0*/  LDCU UR24, c[0x0][0x370] ;  /* 0x00006e00ff1877ac */ /* 0x000ea20008000800 */
[----:B------:R-:W-:Y:S01]  /*1fb0*/  IMAD.MOV.U32 R8, RZ, RZ, 0x1 ;  /* 0x00000001ff087424 */ /* 0x000fe200078e00ff */
[----:B------:R-:W3:Y:S01]  /*1fc0*/  LDCU.64 UR30, c[0x0][0x348] ;  /* 0x00006900ff1e77ac */ /* 0x000ee20008000a00 */
[----:B------:R-:W4:Y:S01]  /*1fd0*/  LDCU UR23, c[0x0][0x374] ;  /* 0x00006e80ff1777ac */ /* 0x000f220008000800 */
[----:B-1----:R-:W-:-:S02]  /*1fe0*/  UIADD3 UR4, UPT, UPT, UR27, 0x1f, URZ ;  /* 0x0000001f1b047890 */ /* 0x002fc4000fffe0ff */
[----:B------:R-:W-:Y:S02]  /*1ff0*/  ULOP3.LUT UR25, UR11, 0x30, URZ, 0xe2, !UPT ;  /* 0x000000300b197892 */ /* 0x000fe4000f8ee2ff */
[----:B------:R-:W-:Y:S02]  /*2000*/  USHF.R.S32.HI UR29, URZ, 0x1f, UR4 ;  /* 0x0000001fff1d7899 */ /* 0x000fe40008011404 */
[----:B------:R-:W-:Y:S02]  /*2010*/  USEL UR39, UR26, 0x2, UP1 ;  /* 0x000000021a277887 */ /* 0x000fe40008800000 */
[----:B------:R-:W-:Y:S02]  /*2020*/  ULEA.HI UR29, UR29, UR4, URZ, 0x5 ;  /* 0x000000041d1d7291 */ /* 0x000fe4000f8f28ff */
[----:B------:R-:W-:Y:S02]  /*2030*/  UIADD3 UR4, UPT, UPT, UR27, -0x1, URZ ;  /* 0xffffffff1b047890 */ /* 0x000fe4000fffe0ff */
[----:B------:R-:W-:-:S02]  /*2040*/  USHF.R.S32.HI UR29, URZ, 0x5, UR29 ;  /* 0x00000005ff1d7899 */ /* 0x000fc4000801141d */
[----:B------:R-:W-:Y:S02]  /*2050*/  UISETP.GE.U32.AND UP2, UPT, UR4, -0x3f, UPT ;  /* 0xffffffc10400788c */ /* 0x000fe4000bf46070 */
[----:B------:R-:W-:Y:S02]  /*2060*/  UISETP.LT.U32.AND UP0, UPT, UR29, 0x36, UPT ;  /* 0x000000361d00788c */ /* 0x000fe4000bf01070 */
[----:B------:R-:W-:Y:S02]  /*2070*/  UIADD3 UR27, UPT, UPT, UR27, 0x3e, URZ ;  /* 0x0000003e1b1b7890 */ /* 0x000fe4000fffe0ff */
[----:B------:R-:W-:Y:S01]  /*2080*/  USEL UR28, UR29, 0x36, UP0 ;  /* 0x000000361d1c7887 */ /* 0x000fe20008000000 */
[----:B------:R-:W-:-:S03]  /*2090*/  UMOV UR42, URZ ;  /* 0x000000ff002a7c82 */ /* 0x000fc60008000000 */
[----:B------:R-:W-:Y:S02]  /*20a0*/  UIADD3 UR38, UPT, UPT, UR28, -0x1, URZ ;  /* 0xffffffff1c267890 */ /* 0x000fe4000fffe0ff */
[----:B------:R-:W-:Y:S02]  /*20b0*/  @UP2 UIADD3 UR38, UPT, UPT, UR28, URZ, URZ ;  /* 0x000000ff1c262290 */ /* 0x000fe4000fffe0ff */
[----:B------:R-:W-:Y:S02]  /*20c0*/  UIADD3 UR43, UPT, UPT, UR29, -UR28, URZ ;  /* 0x8000001c1d2b7290 */ /* 0x000fe4000fffe0ff */
[----:B--234-:R-:W-:-:S12]  /*20d0*/  UIADD3 UR38, UPT, UPT, UR38, 0x1, URZ ;  /* 0x0000000126267890 */ /* 0x01cfd8000fffe0ff */
.L_x_43:
[----:B------:R-:W-:Y:S01]  /*20e0*/  UISETP.NE.AND UP0, UPT, UR54, URZ, UPT ;  /* 0x000000ff3600728c */ /* 0x000fe2000bf05270 */
[----:B------:R-:W1:Y:S08]  /*20f0*/  S2UR UR54, SR_CgaCtaId ;  /* 0x00000000003679c3 */ /* 0x000e700000008800 */
[----:B------:R-:W-:Y:S05]  /*2100*/  BRA.U UP0, `(.L_x_24) ;  /* 0x0000000100347547 */ /* 0x000fea000b800000 */
[----:B------:R-:W2:Y:S01]  /*2110*/  S2R R0, SR_CgaCtaId ;  /* 0x0000000000007919 */ /* 0x000ea20000008800 */
[----:B------:R-:W-:-:S04]  /*2120*/  MOV R2, 0x400 ;  /* 0x0000040000027802 */ /* 0x000fc80000000f00 */
[----:B--2---:R-:W-:Y:S02]  /*2130*/  LEA R0, R0, R2, 0x18 ;  /* 0x0000000200007211 */ /* 0x004fe400078ec0ff */
[----:B------:R-:W-:-:S03]  /*2140*/  SHF.L.U32 R2, R8, 0x1f, RZ ;  /* 0x0000001f08027819 */ /* 0x000fc600000006ff */
[----:B------:R-:W-:-:S04]  /*2150*/  IMAD R0, R9, 0x8, R0 ;  /* 0x0000000809007824 */ /* 0x000fc800078e0200 */
[----:B------:R-:W2:Y:S02]  /*2160*/  SYNCS.PHASECHK.TRANS64.TRYWAIT P0, [R0+URZ+0x3f0], R2 ;  /* 0x0003f002000075a7 */ /* 0x000ea400080011ff */
[----:B--2---:R-:W-:Y:S05]  /*2170*/  @!P0 BRA `(.L_x_25) ;  /* 0x0000006800448947 */ /* 0x004fea0003800000 */
.L_x_153:
[----:B------:R-:W-:Y:S01]  /*2180*/  VIADD R9, R9, 0x1 ;  /* 0x0000000109097836 */ /* 0x000fe20000000000 */
[----:B------:R2:W-:Y:S04]  /*2190*/  SYNCS.ARRIVE.TRANS64.A1T0 RZ, [R0+URZ+0x3e0], RZ ;  /* 0x0003e0ff00ff79a7 */ /* 0x0005e800081000ff */
[----:B------:R-:W-:-:S04]  /*21a0*/  ISETP.NE.AND P0, PT, R9, 0x2, PT ;  /* 0x000000020900780c */ /* 0x000fc80003f05270 */
[----:B------:R-:W-:Y:S02]  /*21b0*/  SEL R9, R9, RZ, P0 ;  /* 0x000000ff09097207 */ /* 0x000fe40000000000 */
[----:B--2---:R-:W-:-:S04]  /*21c0*/  SEL R0, RZ, 0x1, P0 ;  /* 0x00000001ff007807 */ /* 0x004fc80000000000 */
[----:B------:R-:W-:-:S07]  /*21d0*/  LOP3.LUT R8, R8, R0, RZ, 0x3c, !PT ;  /* 0x0000000008087212 */ /* 0x000fce00078e3cff */
.L_x_24:
[----:B------:R-:W-:Y:S01]  /*21e0*/  UMOV UR26, 0x400 ;  /* 0x00000400001a7882 */ /* 0x000fe20000000000 */
[----:B------:R-:W-:Y:S01]  /*21f0*/  SHF.L.U32 R0, R12, 0x1f, RZ ;  /* 0x0000001f0c007819 */ /* 0x000fe200000006ff */
[----:B-1----:R-:W-:Y:S02]  /*2200*/  ULEA UR26, UR54, UR26, 0x18 ;  /* 0x0000001a361a7291 */ /* 0x002fe4000f8ec0ff */
[----:B------:R-:W-:Y:S02]  /*2210*/  UISETP.GE.U32.AND UP0, UPT, UR27, 0x3f, UPT ;  /* 0x0000003f1b00788c */ /* 0x000fe4000bf06070 */
[----:B------:R-:W-:Y:S02]  /*2220*/  ULEA UR4, UR42, UR26, 0x3 ;  /* 0x0000001a2a047291 */ /* 0x000fe4000f8e18ff */
[----:B------:R-:W-:Y:S02]  /*2230*/  ULEA UR11, UR51, UR22, 0x2 ;  /* 0x00000016330b7291 */ /* 0x000fe4000f8e10ff */
[----:B------:R-:W-:-:S02]  /*2240*/  ULEA UR35, UR50, UR25, 0x6 ;  /* 0x0000001932237291 */ /* 0x000fc4000f8e30ff */
[----:B------:R-:W-:Y:S01]  /*2250*/  USHF.L.U32 UR11, UR11, 0x4, URZ ;  /* 0x000000040b0b7899 */ /* 0x000fe200080006ff */
[----:B------:R-:W-:Y:S02]  /*2260*/  UMOV UR6, URZ ;  /* 0x000000ff00067c82 */ /* 0x000fe40008000000 */
[----:B------:R1:W2:Y:S01]  /*2270*/  SYNCS.PHASECHK.TRANS64.TRYWAIT P0, [UR4+0x1b0], R0 ;  /* 0x0001b000ff0075a7 */ /* 0x0002a20008001104 */
[----:B------:R-:W-:Y:S08]  /*2280*/  BRA.U !UP0, `(.L_x_26) ;  /* 0x0000000108c47547 */ /* 0x000ff0000b800000 */
[----:B------:R-:W-:Y:S01]  /*2290*/  UMOV UR4, URZ ;  /* 0x000000ff00047c82 */ /* 0x000fe20008000000 */
[----:B------:R-:W-:-:S05]  /*22a0*/  UMOV UR20, UR42 ;  /* 0x0000002a00147c82 */ /* 0x000fca0008000000 */
.L_x_32:
[----:B------:R-:W-:Y:S01]  /*22b0*/  ULEA UR33, UR20, UR26, 0x3 ;  /* 0x0000001a14217291 */ /* 0x000fe2000f8e18ff */
[----:B--2---:R-:W-:Y:S01]  /*22c0*/  @!P3 MOV R2, 0x1000 ;  /* 0x000010000002b802 */ /* 0x004fe20000000f00 */
[----:B--2-4-:R-:W-:Y:S10]  /*22d0*/  @P0 BRA `(.L_x_27) ;  /* 0x00000000000c0947 */ /* 0x014ff40003800000 */
[----:B------:R-:W-:-:S04]  /*22e0*/  SHF.L.U32 R3, R12, 0x1f, RZ ;  /* 0x0000001f0c037819 */ /* 0x000fc800000006ff */
[----:B------:R-:W2:Y:S02]  /*22f0*/  SYNCS.PHASECHK.TRANS64.TRYWAIT P0, [UR33+0x1b0], R3 ;  /* 0x0001b003ff0075a7 */ /* 0x000ea40008001121 */
[----:B--2---:R-:W-:Y:S05]  /*2300*/  @!P0 BRA `(.L_x_28) ;  /* 0x0000006400f48947 */ /* 0x004fea0003800000 */
.L_x_27:
[----:B------:R2:W-:Y:S01]  /*2310*/  @!P3 SYNCS.ARRIVE.TRANS64 RZ, [UR33], R2 ;  /* 0x00000002ffffb9a7 */ /* 0x0005e20008000021 */
[----:B------:R-:W-:-:S04]  /*2320*/  ULOP3.LUT UR5, UR39, 0x2, URZ, 0xfc, !UPT ;  /* 0x0000000227057892 */ /* 0x000fc8000f8efcff */
[----:B------:R-:W-:-:S09]  /*2330*/  UISETP.NE.AND UP0, UPT, UR5, 0x2, UPT ;  /* 0x000000020500788c */ /* 0x000fd2000bf05270 */
[----:B------:R-:W-:Y:S05]  /*2340*/  BRA.U UP0, `(.L_x_29) ;  /* 0x0000000100047547 */ /* 0x000fea000b800000 */
[----:B------:R-:W-:Y:S05]  /*2350*/  BPT.TRAP 0x1 ;  /* 0x000000040000795c */ /* 0x000fea0000300000 */
.L_x_29:
[----:B------:R-:W-:Y:S04]  /*2360*/  BSSY.RECONVERGENT B0, `(.L_x_30) ;  /* 0x0000003000007945 */ /* 0x000fe80003800200 */
[----:B------:R-:W-:Y:S05]  /*2370*/  @P2 BRA `(.L_x_31) ;  /* 0x0000000000042947 */ /* 0x000fea0003800000 */
[----:B------:R-:W-:Y:S05]  /*2380*/  BPT.TRAP 0x1 ;  /* 0x000000040000795c */ /* 0x000fea0000300000 */
.L_x_31:
[----:B------:R-:W-:Y:S05]  /*2390*/  BSYNC.RECONVERGENT B0 ;  /* 0x0000000000007941 */ /* 0x000fea0003800200 */
.L_x_30:
[----:B------:R-:W-:Y:S02]  /*23a0*/  UIADD3 UR42, UPT, UPT, UR20, 0x1, URZ ;  /* 0x00000001142a7890 */ /* 0x000fe4000fffe0ff */
[----:B------:R-:W-:Y:S02]  /*23b0*/  USHF.L.U32 UR8, UR20, 0xb, URZ ;  /* 0x0000000b14087899 */ /* 0x000fe400080006ff */
[----:B------:R-:W-:Y:S02]  /*23c0*/  UISETP.NE.AND UP0, UPT, UR42, 0x36, UPT ;  /* 0x000000362a00788c */ /* 0x000fe4000bf05270 */
[----:B------:R-:W-:Y:S02]  /*23d0*/  UIADD3 UR44, UP1, UPT, UR30, 0x80, URZ ;  /* 0x000000801e2c7890 */ /* 0x000fe4000ff3e0ff */
[----:B------:R-:W-:Y:S02]  /*23e0*/  USEL UR6, URZ, 0x1, UP0 ;  /* 0x00000001ff067887 */ /* 0x000fe40008000000 */
[----:B------:R-:W-:-:S02]  /*23f0*/  USEL UR42, UR42, URZ, UP0 ;  /* 0x000000ff2a2a7287 */ /* 0x000fc40008000000 */
[----:B------:R-:W-:Y:S02]  /*2400*/  ULOP3.LUT UR32, UR21, UR8, URZ, 0xfc, !UPT ;  /* 0x0000000815207292 */ /* 0x000fe4000f8efcff */
[----:B------:R-:W-:Y:S01]  /*2410*/  ULEA UR5, UR42, UR26, 0x3 ;  /* 0x0000001a2a057291 */ /* 0x000fe2000f8e18ff */
[----:B------:R-:W-:Y:S01]  /*2420*/  LOP3.LUT R12, R12, UR6, RZ, 0x3c, !PT ;  /* 0x000000060c0c7c12 */ /* 0x000fe2000f8e3cff */
[----:B------:R-:W-:Y:S02]  /*2430*/  UIADD3 UR18, UP0, UPT, UR30, 0x180, URZ ;  /* 0x000001801e127890 */ /* 0x000fe4000ff1e0ff */
[----:B------:R-:W-:Y:S01]  /*2440*/  ULOP3.LUT UR8, UR15, UR8, URZ, 0xfc, !UPT ;  /* 0x000000080f087292 */ /* 0x000fe2000f8efcff */
[----:B-1----:R-:W-:Y:S01]  /*2450*/  SHF.L.U32 R0, R12, 0x1f, RZ ;  /* 0x0000001f0c007819 */ /* 0x002fe200000006ff */
[----:B------:R-:W-:Y:S02]  /*2460*/  USHF.L.U32 UR34, UR4, 0x5, URZ ;  /* 0x0000000504227899 */ /* 0x000fe400080006ff */
[----:B------:R-:W-:Y:S01]  /*2470*/  UIADD3.X UR45, UPT, UPT, URZ, UR31, URZ, UP1, !UPT ;  /* 0x0000001fff2d7290 */ /* 0x000fe20008ffe4ff */
[----:B------:R3:W4:Y:S01]  /*2480*/  SYNCS.PHASECHK.TRANS64.TRYWAIT P0, [UR5+0x1b0], R0 ;  /* 0x0001b000ff0075a7 */ /* 0x0007220008001105 */
[----:B------:R-:W-:-:S02]  /*2490*/  UIADD3 UR32, UPT, UPT, UR26, 0x2800, UR32 ;  /* 0x000028001a207890 */ /* 0x000fc4000fffe020 */
[----:B------:R-:W-:Y:S02]  /*24a0*/  UPRMT UR7, URZ, 0x5410, UR14 ;  /* 0x00005410ff077896 */ /* 0x000fe4000800000e */
[----:B------:R-:W-:Y:S02]  /*24b0*/  UIADD3 UR8, UPT, UPT, UR26, 0x1d800, UR8 ;  /* 0x0001d8001a087890 */ /* 0x000fe4000fffe008 */
[----:B------:R-:W-:Y:S02]  /*24c0*/  UIADD3.X UR19, UPT, UPT, URZ, UR31, URZ, UP0, !UPT ;  /* 0x0000001fff137290 */ /* 0x000fe400087fe4ff */
[----:B------:R-:W-:Y:S01]  /*24d0*/  UPRMT UR5, URZ, 0x5410, UR13 ;  /* 0x00005410ff057896 */ /* 0x000fe2000800000d */
[----:B------:R-:W-:Y:S01]  /*24e0*/  UMOV UR16, 0x0 ;  /* 0x0000000000107882 */ /* 0x000fe20000000000 */
[----:B------:R-:W-:Y:S01]  /*24f0*/  UMOV UR17, 0x10000000 ;  /* 0x1000000000117882 */ /* 0x000fe20000000000 */
[----:B------:R-:W-:Y:S01]  /*2500*/  UMOV UR12, UR36 ;  /* 0x00000024000c7c82 */ /* 0x000fe20008000000 */
[----:B------:R-:W-:Y:S01]  /*2510*/  UMOV UR9, UR33 ;  /* 0x0000002100097c82 */ /* 0x000fe20008000000 */
[----:B------:R-:W-:Y:S01]  /*2520*/  UMOV UR10, UR34 ;  /* 0x00000022000a7c82 */ /* 0x000fe20008000000 */
[----:B------:R3:W-:Y:S01]  /*2530*/  UTMALDG.3D.MULTICAST [UR32], [UR44], UR7, desc[UR16] ;  /* 0x000010202c0073b4 */ /* 0x0007e20008011807 */
[----:B------:R-:W-:Y:S01]  /*2540*/  UIADD3 UR4, UPT, UPT, UR4, 0x1, URZ ;  /* 0x0000000104047890 */ /* 0x000fe2000fffe0ff */
[----:B------:R-:W-:Y:S01]  /*2550*/  UMOV UR6, UR38 ;  /* 0x0000002600067c82 */ /* 0x000fe20008000000 */
[----:B------:R-:W-:-:S02]  /*2560*/  UMOV UR20, UR42 ;  /* 0x0000002a00147c82 */ /* 0x000fc40008000000 */
[----:B------:R-:W-:Y:S01]  /*2570*/  UISETP.NE.AND UP0, UPT, UR4, UR38, UPT ;  /* 0x000000260400728c */ /* 0x000fe2000bf05270 */
[----:B------:R3:W-:Y:S08]  /*2580*/  UTMALDG.3D.MULTICAST [UR8], [UR18], UR5, desc[UR16] ;  /* 0x00001008120073b4 */ /* 0x0007f00008011805 */
[----:B---3--:R-:W-:Y:S05]  /*2590*/  BRA.U UP0, `(.L_x_32) ;  /* 0xfffffffd00447547 */ /* 0x008fea000b83ffff */
.L_x_26:
[----:B------:R-:W-:Y:S01]  /*25a0*/  ULEA UR4, UR42, UR26, 0x3 ;  /* 0x0000001a2a047291 */ /* 0x000fe2000f8e18ff */
[----:B-1----:R-:W-:Y:S01]  /*25b0*/  SHF.L.U32 R0, R12, 0x1f, RZ ;  /* 0x0000001f0c007819 */ /* 0x002fe200000006ff */
[----:B------:R-:W-:Y:S01]  /*25c0*/  @!P1 SYNCS.ARRIVE.TRANS64.A1T0 RZ, [UR26+0x378], RZ ;  /* 0x000378ffffff99a7 */ /* 0x000fe2000810001a */
[----:B------:R-:W-:-:S06]  /*25d0*/  UISETP.GT.AND UP0, UPT, UR29, UR28, UPT ;  /* 0x0000001c1d00728c */ /* 0x000fcc000bf04270 */
[----:B--2-4-:R1:W2:Y:S03]  /*25e0*/  SYNCS.PHASECHK.TRANS64.TRYWAIT P0, [UR4+0x1b0], R0 ;  /* 0x0001b000ff0075a7 */ /* 0x0142a60008001104 */
[----:B------:R-:W-:Y:S05]  /*25f0*/  BRA.U !UP0, `(.L_x_33) ;  /* 0x0000000108c87547 */ /* 0x000fea000b800000 */
[----:B------:R-:W-:Y:S01]  /*2600*/  UIADD3 UR5, UPT, UPT, UR43, UR6, URZ ;  /* 0x000000062b057290 */ /* 0x000fe2000fffe0ff */
[----:B------:R-:W-:-:S11]  /*2610*/  UMOV UR34, UR42 ;  /* 0x0000002a00227c82 */ /* 0x000fd60008000000 */
.L_x_39:
[----:B------:R-:W-:Y:S01]  /*2620*/  ULEA UR17, UR34, UR26, 0x3 ;  /* 0x0000001a22117291 */ /* 0x000fe2000f8e18ff */
[----:B--2---:R-:W-:Y:S01]  /*2630*/  @!P3 MOV R2, 0x1000 ;  /* 0x000010000002b802 */ /* 0x004fe20000000f00 */
[----:B--2-4-:R-:W-:Y:S10]  /*2640*/  @P0 BRA `(.L_x_34) ;  /* 0x00000000000c0947 */ /* 0x014ff40003800000 */
[----:B------:R-:W-:-:S04]  /*2650*/  SHF.L.U32 R3, R12, 0x1f, RZ ;  /* 0x0000001f0c037819 */ /* 0x000fc800000006ff */
[----:B------:R-:W2:Y:S02]  /*2660*/  SYNCS.PHASECHK.TRANS64.TRYWAIT P0, [UR17+0x1b0], R3 ;  /* 0x0001b003ff0075a7 */ /* 0x000ea40008001111 */
[----:B--2---:R-:W-:Y:S05]  /*2670*/  @!P0 BRA `(.L_x_35) ;  /* 0x0000006400308947 */ /* 0x004fea0003800000 */
.L_x_34:
[----:B------:R2:W-:Y:S01]  /*2680*/  @!P3 SYNCS.ARRIVE.TRANS64 RZ, [UR17], R2 ;  /* 0x00000002ffffb9a7 */ /* 0x0005e20008000011 */
[----:B------:R-:W-:-:S04]  /*2690*/  ULOP3.LUT UR4, UR39, 0x2, URZ, 0xfc, !UPT ;  /* 0x0000000227047892 */ /* 0x000fc8000f8efcff */
[----:B------:R-:W-:-:S09]  /*26a0*/  UISETP.NE.AND UP0, UPT, UR4, 0x2, UPT ;  /* 0x000000020400788c */ /* 0x000fd2000bf05270 */
[----:B------:R-:W-:Y:S05]  /*26b0*/  BRA.U UP0, `(.L_x_36) ;  /* 0x0000000100047547 */ /* 0x000fea000b800000 */
[----:B------:R-:W-:Y:S05]  /*26c0*/  BPT.TRAP 0x1 ;  /* 0x000000040000795c */ /* 0x000fea0000300000 */
.L_x_36:
[----:B------:R-:W-:Y:S04]  /*26d0*/  BSSY.RECONVERGENT B0, `(.L_x_37) ;  /* 0x0000003000007945 */ /* 0x000fe80003800200 */
[----:B------:R-:W-:Y:S05]  /*26e0*/  @P2 BRA `(.L_x_38) ;  /* 0x0000000000042947 */ /* 0x000fea0003800000 */
[----:B------:R-:W-:Y:S05]  /*26f0*/  BPT.TRAP 0x1 ;  /* 0x000000040000795c */ /* 0x000fea0000300000 */
.L_x_38:
[----:B------:R-:W-:Y:S05]  /*2700*/  BSYNC.RECONVERGENT B0 ;  /* 0x0000000000007941 */ /* 0x000fea0003800200 */
.L_x_37:
        /* <DEDUP_REMOVED lines=13> */
[----:B------:R-:W-:Y:S01]  /*27e0*/  UIADD3 UR16, UPT, UPT, UR26, 0x2800, UR16 ;  /* 0x000028001a107890 */ /* 0x000fe2000fffe010 */
[----:B------:R3:W4:Y:S01]  /*27f0*/  SYNCS.PHASECHK.TRANS64.TRYWAIT P0, [UR4+0x1b0], R0 ;  /* 0x0001b000ff0075a7 */ /* 0x0007220008001104 */
[----:B------:R-:W-:-:S02]  /*2800*/  UIADD3.X UR47, UPT, UPT, URZ, UR31, URZ, UP1, !UPT ;  /* 0x0000001fff2f7290 */ /* 0x000fc40008ffe4ff */
[----:B------:R-:W-:Y:S02]  /*2810*/  UPRMT UR7, URZ, 0x5410, UR14 ;  /* 0x00005410ff077896 */ /* 0x000fe4000800000e */
[----:B------:R-:W-:Y:S02]  /*2820*/  UIADD3 UR8, UPT, UPT, UR26, 0x1d800, UR8 ;  /* 0x0001d8001a087890 */ /* 0x000fe4000fffe008 */
[----:B------:R-:W-:Y:S02]  /*2830*/  UPRMT UR4, URZ, 0x5410, UR13 ;  /* 0x00005410ff047896 */ /* 0x000fe4000800000d */
[----:B------:R-:W-:Y:S01]  /*2840*/  UIADD3.X UR45, UPT, UPT, URZ, UR31, URZ, UP0, !UPT ;  /* 0x0000001fff2d7290 */ /* 0x000fe200087fe4ff */
[----:B------:R-:W-:Y:S01]  /*2850*/  UMOV UR32, 0x0 ;  /* 0x0000000000207882 */ /* 0x000fe20000000000 */
[----:B------:R-:W-:Y:S01]  /*2860*/  UMOV UR33, 0x10000000 ;  /* 0x1000000000217882 */ /* 0x000fe20000000000 */
[----:B------:R-:W-:Y:S01]  /*2870*/  UMOV UR19, UR35 ;  /* 0x0000002300137c82 */ /* 0x000fe20008000000 */
[----:B------:R-:W-:Y:S01]  /*2880*/  UMOV UR20, UR36 ;  /* 0x0000002400147c82 */ /* 0x000fe20008000000 */
[----:B------:R-:W-:Y:S01]  /*2890*/  UMOV UR12, UR36 ;  /* 0x00000024000c7c82 */ /* 0x000fe20008000000 */
[----:B------:R-:W-:Y:S01]  /*28a0*/  UMOV UR9, UR17 ;  /* 0x0000001100097c82 */ /* 0x000fe20008000000 */
[----:B------:R-:W-:Y:S01]  /*28b0*/  UMOV UR10, UR18 ;  /* 0x00000012000a7c82 */ /* 0x000fe20008000000 */
[----:B------:R3:W-:Y:S01]  /*28c0*/  UTMALDG.3D.MULTICAST [UR16], [UR46], UR7, desc[UR32] ;  /* 0x000020102e0073b4 */ /* 0x0007e20008011807 */
[----:B------:R-:W-:Y:S01]  /*28d0*/  UIADD3 UR6, UPT, UPT, UR6, 0x1, URZ ;  /* 0x0000000106067890 */ /* 0x000fe2000fffe0ff */
[----:B------:R-:W-:-:S03]  /*28e0*/  UMOV UR34, UR42 ;  /* 0x0000002a00227c82 */ /* 0x000fc60008000000 */
[----:B------:R-:W-:Y:S01]  /*28f0*/  UISETP.NE.AND UP0, UPT, UR6, UR5, UPT ;  /* 0x000000050600728c */ /* 0x000fe2000bf05270 */
[----:B------:R3:W-:Y:S08]  /*2900*/  UTMALDG.3D.MULTICAST [UR8], [UR44], UR4, desc[UR32] ;  /* 0x000020082c0073b4 */ /* 0x0007f00008011804 */
[----:B---3--:R-:W-:Y:S05]  /*2910*/  BRA.U UP0, `(.L_x_39) ;  /* 0xfffffffd00407547 */ /* 0x008fea000b83ffff */
.L_x_33:
[C---:B------:R-:W-:Y:S01]  /*2920*/  LEA R3, R11.reuse, UR26, 0x3 ;  /* 0x0000001a0b037c11 */ /* 0x040fe2000f8e18ff */
[----:B------:R-:W-:Y:S01]  /*2930*/  NOP ;  /* 0x0000000000007918 */ /* 0x000fe20000000000 */
[----:B-1----:R-:W-:Y:S02]  /*2940*/  SHF.L.U32 R0, R10, 0x1f, RZ ;  /* 0x0000001f0a007819 */ /* 0x002fe400000006ff */
[----:B------:R-:W-:Y:S02]  /*2950*/  LEA R4, R11, UR26, 0x4 ;  /* 0x0000001a0b047c11 */ /* 0x000fe4000f8e20ff */
[----:B--2-4-:R-:W1:Y:S02]  /*2960*/  SYNCS.PHASECHK.TRANS64.TRYWAIT P0, [R3+URZ+0x380], R0 ;  /* 0x00038000030075a7 */ /* 0x014e6400080011ff */
[----:B-1----:R-:W-:Y:S05]  /*2970*/  @!P0 BRA `(.L_x_40) ;  /* 0x0000006000888947 */ /* 0x002fea0003800000 */
.L_x_156:
[----:B------:R-:W2:Y:S01]  /*2980*/  LDS.128 R4, [R4+0x410] ;  /* 0x0004100004047984 */ /* 0x000ea20000000c00 */
[----:B------:R-:W-:Y:S01]  /*2990*/  UISETP.GE.AND UP0, UPT, UR37, 0x1, UPT ;  /* 0x000000012500788c */ /* 0x000fe2000bf06270 */
[----:B------:R-:W-:Y:S01]  /*29a0*/  @!PT LDS RZ, [RZ] ;  /* 0x00000000fffff984 */ /* 0x000fe20000000800 */
[----:B------:R-:W-:Y:S01]  /*29b0*/  @!PT LDS RZ, [RZ] ;  /* 0x00000000fffff984 */ /* 0x000fe20000000800 */
[----:B------:R-:W-:Y:S01]  /*29c0*/  @!PT LDS RZ, [RZ] ;  /* 0x00000000fffff984 */ /* 0x000fe20000000800 */
[----:B------:R-:W-:Y:S01]  /*29d0*/  @!PT LDS RZ, [RZ] ;  /* 0x00000000fffff984 */ /* 0x000fe20000000800 */
[----:B------:R3:W-:Y:S06]  /*29e0*/  MEMBAR.ALL.CTA ;  /* 0x0000000000007992 */ /* 0x0007ec0000008000 */
[----:B---3--:R-:W3:Y:S01]  /*29f0*/  FENCE.VIEW.ASYNC.S ;  /* 0x00000000000073c6 */ /* 0x008ee20000000000 */
[----:B--2---:R-:W-:-:S13]  /*2a00*/  LOP3.LUT P0, RZ, R6, 0x1, RZ, 0xc0, !PT ;  /* 0x0000000106ff7812 */ /* 0x004fda000780c0ff */
[----:B---3--:R-:W-:Y:S01]  /*2a10*/  VOTEU.ANY UP1, P0 ;  /* 0x0000000000ff7886 */ /* 0x008fe20000020100 */
[----:B------:R-:W-:-:S13]  /*2a20*/  PLOP3.LUT P0, PT, PT, PT, UP1, 0x80, 0x8 ;  /* 0x000000000008781c */ /* 0x000fda0003f0f018 */
[----:B-1----:R-:W-:Y:S02]  /*2a30*/  @P0 LOP3.LUT R0, R5, 0xffff, RZ, 0xc0, !PT ;  /* 0x0000ffff05000812 */ /* 0x002fe400078ec0ff */
[----:B------:R-:W-:Y:S02]  /*2a40*/  @P0 MOV R2, R4 ;  /* 0x0000000400020202 */ /* 0x000fe40000000f00 */
[----:B------:R-:W-:Y:S01]  /*2a50*/  @P0 R2UR UR5, R0 ;  /* 0x00000000000502ca */ /* 0x000fe200000e0000 */
[----:B------:R-:W-:Y:S01]  /*2a60*/  VIADD R0, R3, 0x390 ;  /* 0x0000039003007836 */ /* 0x000fe20000000000 */
[----:B------:R-:W-:Y:S02]  /*2a70*/  @P0 SHF.R.U32.HI R4, RZ, 0x10, R5 ;  /* 0x00000010ff040819 */ /* 0x000fe40000011605 */
[----:B------:R-:W-:Y:S02]  /*2a80*/  @P0 R2UR UR6, R2 ;  /* 0x00000000020602ca */ /* 0x000fe400000e0000 */
[----:B------:R-:W-:-:S02]  /*2a90*/  PRMT R0, RZ, 0x654, R0 ;  /* 0x00000654ff007816 */ /* 0x000fc40000000000 */
[----:B------:R-:W-:Y:S02]  /*2aa0*/  @P0 R2UR UR4, R4 ;  /* 0x00000000040402ca */ /* 0x000fe400000e0000 */
[----:B------:R1:W-:Y:S03]  /*2ab0*/  SYNCS.ARRIVE.TRANS64.RED.A1T0 RZ, [R0+URZ], RZ ;  /* 0x000000ff00ff79a7 */ /* 0x0003e600081004ff */
[----:B------:R-:W-:-:S04]  /*2ac0*/  @UP1 UMOV UR40, UR5 ;  /* 0x0000000500281c82 */ /* 0x000fc80008000000 */
[----:B------:R-:W-:-:S04]  /*2ad0*/  @UP1 UMOV UR41, UR6 ;  /* 0x0000000600291c82 */ /* 0x000fc80008000000 */
[----:B------:R-:W-:Y:S01]  /*2ae0*/  @UP1 UMOV UR36, UR4 ;  /* 0x0000000400241c82 */ /* 0x000fe20008000000 */
[----:B------:R-:W-:Y:S05]  /*2af0*/  BRA.U !UP0, `(.L_x_41) ;  /* 0x0000000108b87547 */ /* 0x000fea000b800000 */
[----:B------:R-:W2:Y:S01]  /*2b00*/  LDCU.128 UR4, c[0x0][0xb10] ;  /* 0x00016200ff0477ac */ /* 0x000ea20008000c00 */
[----:B------:R-:W3:Y:S01]  /*2b10*/  LDCU UR10, c[0x0][0xb20] ;  /* 0x00016400ff0a77ac */ /* 0x000ee20008000800 */
[----:B------:R-:W4:Y:S01]  /*2b20*/  LDCU UR11, c[0x0][0xb0c] ;  /* 0x00016180ff0b77ac */ /* 0x000f220008000800 */
[----:B------:R-:W1:Y:S01]  /*2b30*/  LDCU.64 UR8, c[0x0][0xb28] ;  /* 0x00016500ff0877ac */ /* 0x000e620008000a00 */
[----:B------:R-:W-:Y:S02]  /*2b40*/  UISETP.NE.AND UP3, UPT, UR37, 0x1, UPT ;  /* 0x000000012500788c */ /* 0x000fe4000bf65270 */
[----:B--2---:R-:W-:Y:S02]  /*2b50*/  UIMAD.WIDE.U32 UR32, UR23, UR7, URZ ;  /* 0x00000007172072a5 */ /* 0x004fe4000f8e00ff */
[----:B------:R-:W-:Y:S02]  /*2b60*/  UIMAD.WIDE.U32 UR16, UR40, UR7, URZ ;  /* 0x00000007281072a5 */ /* 0x000fe4000f8e00ff */
[----:B------:R-:W-:-:S02]  /*2b70*/  UIMAD.WIDE.U32 UR18, UR24, UR4, URZ ;  /* 0x00000004181272a5 */ /* 0x000fc4000f8e00ff */
[----:B------:R-:W-:Y:S01]  /*2b80*/  UISETP.NE.AND UP0, UPT, UR6, 0x1, UPT ;  /* 0x000000010600788c */ /* 0x000fe2000bf05270 */
[----:B------:R-:W-:Y:S01]  /*2b90*/  UMOV UR7, UR33 ;  /* 0x0000002100077c82 */ /* 0x000fe20008000000 */
[----:B----4-:R-:W-:Y:S02]  /*2ba0*/  UISETP.NE.AND UP2, UPT, UR11, 0x1, UPT ;  /* 0x000000010b00788c */ /* 0x010fe4000bf45270 */
[----:B---3--:R-:W-:Y:S02]  /*2bb0*/  USHF.R.U32.HI UR7, URZ, UR10, UR7 ;  /* 0x0000000aff077299 */ /* 0x008fe40008011607 */
[----:B------:R-:W-:Y:S02]  /*2bc0*/  USHF.R.U32.HI UR12, URZ, UR5, UR19 ;  /* 0x00000005ff0c7299 */ /* 0x000fe40008011613 */
[----:B------:R-:W-:Y:S02]  /*2bd0*/  USEL UR7, UR23, UR7, !UP0 ;  /* 0x0000000717077287 */ /* 0x000fe4000c000000 */
[----:B------:R-:W-:-:S02]  /*2be0*/  USEL UR12, UR24, UR12, !UP2 ;  /* 0x0000000c180c7287 */ /* 0x000fc4000d000000 */
[----:B-1----:R-:W-:Y:S02]  /*2bf0*/  UIMAD.WIDE.U32 UR32, UR7, UR8, URZ ;  /* 0x00000008072072a5 */ /* 0x002fe4000f8e00ff */
        /* <DEDUP_REMOVED lines=30> */
.L_x_41:
[----:B------:R-:W2:Y:S02]  /*2de0*/  LDCU UR4, c[0x0][0xb30] ;  /* 0x00016600ff0477ac */ /* 0x000ea40008000800 */
[----:B--2---:R-:W-:-:S09]  /*2df0*/  UISETP.NE.AND UP0, UPT, UR4, 0x1, UPT ;  /* 0x000000010400788c */ /* 0x004fd2000bf05270 */
[----:B------:R-:W-:Y:S05]  /*2e00*/  BRA.U UP0, `(.L_x_42) ;  /* 0x0000000100407547 */ /* 0x000fea000b800000 */
[----:B------:R-:W2:Y:S01]  /*2e10*/  LDCU.128 UR4, c[0x0][0xb10] ;  /* 0x00016200ff0477ac */ /* 0x000ea20008000c00 */
[----:B------:R-:W3:Y:S01]  /*2e20*/  LDCU UR9, c[0x0][0xb0c] ;  /* 0x00016180ff0977ac */ /* 0x000ee20008000800 */
[----:B------:R-:W4:Y:S01]  /*2e30*/  LDCU UR8, c[0x0][0xb20] ;  /* 0x00016400ff0877ac */ /* 0x000f220008000800 */
[----:B--2---:R-:W-:Y:S02]  /*2e40*/  UIMAD.WIDE.U32 UR16, UR41, UR4, URZ ;  /* 0x00000004291072a5 */ /* 0x004fe4000f8e00ff */
[----:B------:R-:W-:Y:S02]  /*2e50*/  UIMAD.WIDE.U32 UR10, UR40, UR7, URZ ;  /* 0x00000007280a72a5 */ /* 0x000fe4000f8e00ff */
[----:B---3--:R-:W-:Y:S02]  /*2e60*/  UISETP.NE.AND UP2, UPT, UR9, 0x1, UPT ;  /* 0x000000010900788c */ /* 0x008fe4000bf45270 */
[----:B------:R-:W-:Y:S01]  /*2e70*/  UISETP.NE.AND UP0, UPT, UR6, 0x1, UPT ;  /* 0x000000010600788c */ /* 0x000fe2000bf05270 */
[----:B------:R-:W-:Y:S01]  /*2e80*/  UMOV UR7, UR17 ;  /* 0x0000001100077c82 */ /* 0x000fe20008000000 */
[----:B----4-:R-:W-:-:S02]  /*2e90*/  USHF.R.U32.HI UR8, URZ, UR8, UR11 ;  /* 0x00000008ff087299 */ /* 0x010fc4000801160b */
[----:B------:R-:W-:Y:S02]  /*2ea0*/  USHF.R.U32.HI UR5, URZ, UR5, UR7 ;  /* 0x00000005ff057299 */ /* 0x000fe40008011607 */
[----:B------:R-:W-:Y:S02]  /*2eb0*/  USEL UR8, UR40, UR8, !UP0 ;  /* 0x0000000828087287 */ /* 0x000fe4000c000000 */
[----:B------:R-:W-:-:S04]  /*2ec0*/  USEL UR5, UR41, UR5, !UP2 ;  /* 0x0000000529057287 */ /* 0x000fc8000d000000 */
[----:B------:R-:W-:Y:S02]  /*2ed0*/  UIADD3 UR4, UPT, UPT, UR5, -UR8, URZ ;  /* 0x8000000805047290 */ /* 0x000fe4000fffe0ff */
[----:B------:R-:W-:Y:S02]  /*2ee0*/  UIADD3 UR5, UPT, UPT, -UR5, UR8, URZ ;  /* 0x0000000805057290 */ /* 0x000fe4000fffe1ff */
[----:B------:R-:W-:Y:S02]  /*2ef0*/  UIMAD UR40, UR4, UR6, UR40 ;  /* 0x00000006042872a4 */ /* 0x000fe4000f8e0228 */
[----:B------:R-:W-:-:S12]  /*2f00*/  UIMAD UR41, UR5, UR9, UR41 ;  /* 0x00000009052972a4 */ /* 0x000fd8000f8e0229 */
.L_x_42:
[----:B------:R-:W-:Y:S01]  /*2f10*/  VIADD R11, R11, 0x1 ;  /* 0x000000010b0b7836 */ /* 0x000fe20000000000 */
[----:B------:R-:W-:Y:S01]  /*2f20*/  PLOP3.LUT P1, PT, PT, PT, PT, 0x80, 0x8 ;  /* 0x000000000008781c */ /* 0x000fe20003f2f070 */
[----:B------:R-:W-:Y:S02]  /*2f30*/  UIADD3 UR50, UPT, UPT, UR41, UR49, URZ ;  /* 0x0000003129327290 */ /* 0x000fe4000fffe0ff */
[----:B------:R-:W-:Y:S01]  /*2f40*/  UIADD3 UR51, UPT, UPT, UR40, UR48, URZ ;  /* 0x0000003028337290 */ /* 0x000fe2000fffe0ff */
[----:B------:R-:W-:-:S04]  /*2f50*/  ISETP.NE.AND P0, PT, R11, 0x2, PT ;  /* 0x000000020b00780c */ /* 0x000fc80003f05270 */
[----:B-1----:R-:W-:Y:S02]  /*2f60*/  SEL R0, RZ, 0x1, P0 ;  /* 0x00000001ff007807 */ /* 0x002fe40000000000 */
[----:B------:R-:W-:Y:S02]  /*2f70*/  SEL R11, R11, RZ, P0 ;  /* 0x000000ff0b0b7207 */ /* 0x000fe40000000000 */
[----:B------:R-:W-:Y:S01]  /*2f80*/  LOP3.LUT R10, R10, R0, RZ, 0x3c, !PT ;  /* 0x000000000a0a7212 */ /* 0x000fe200078e3cff */
[----:B------:R-:W-:Y:S06]  /*2f90*/  BRA.U UP1, `(.L_x_43) ;  /* 0xfffffff101507547 */ /* 0x000fec000b83ffff */
[----:B------:R-:W-:Y:S01]  /*2fa0*/  UIADD3 UR26, UPT, UPT, UR26, 0x1b0, URZ ;  /* 0x000001b01a1a7890 */ /* 0x000fe2000fffe0ff */
[----:B------:R-:W-:-:S03]  /*2fb0*/  SHF.L.U32 R2, R12, 0x1f, RZ ;  /* 0x0000001f0c027819 */ /* 0x000fc600000006ff */
[----:B------:R-:W-:-:S09]  /*2fc0*/  ULEA UR4, UR42, UR26, 0x3 ;  /* 0x0000001a2a047291 */ /* 0x000fd2000f8e18ff */
[----:B------:R-:W1:Y:S02]  /*2fd0*/  SYNCS.PHASECHK.TRANS64.TRYWAIT P0, [UR4], R2 ;  /* 0x00000002ff0075a7 */ /* 0x000e640008001104 */
[----:B-1----:R-:W-:Y:S05]  /*2fe0*/  @!P0 BRA `(.L_x_44) ;  /* 0x0000005c00008947 */ /* 0x002fea0003800000 */
.L_x_158:
[----:B------:R-:W-:-:S04]  /*2ff0*/  UIADD3 UR5, UPT, UPT, UR42, 0x1, URZ ;  /* 0x000000012a057890 */ /* 0x000fc8000fffe0ff */
[----:B------:R-:W-:-:S04]  /*3000*/  UISETP.NE.AND UP0, UPT, UR5, 0x36, UPT ;  /* 0x000000360500788c */ /* 0x000fc8000bf05270 */
[----:B------:R-:W-:Y:S02]  /*3010*/  USEL UR6, URZ, 0x1, UP0 ;  /* 0x00000001ff067887 */ /* 0x000fe40008000000 */
[----:B------:R-:W-:-:S04]  /*3020*/  USEL UR5, UR5, URZ, UP0 ;  /* 0x000000ff05057287 */ /* 0x000fc80008000000 */
[----:B------:R-:W-:Y:S01]  /*3030*/  ULEA UR4, UR5, UR26, 0x3 ;  /* 0x0000001a05047291 */ /* 0x000fe2000f8e18ff */
[----:B-1----:R-:W-:-:S04]  /*3040*/  LOP3.LUT R2, R12, UR6, RZ, 0x3c, !PT ;  /* 0x000000060c027c12 */ /* 0x002fc8000f8e3cff */
[----:B------:R-:W-:-:S04]  /*3050*/  SHF.L.U32 R3, R2, 0x1f, RZ ;  /* 0x0000001f02037819 */ /* 0x000fc800000006ff */
[----:B------:R-:W1:Y:S02]  /*3060*/  SYNCS.PHASECHK.TRANS64.TRYWAIT P0, [UR4], R3 ;  /* 0x00000003ff0075a7 */ /* 0x000e640008001104 */
[----:B-1----:R-:W-:Y:S05]  /*3070*/  @!P0 BRA `(.L_x_45) ;  /* 0x0000005800f48947 */ /* 0x002fea0003800000 */
.L_x_160:
[----:B------:R-:W-:-:S04]  /*3080*/  UIADD3 UR5, UPT, UPT, UR5, 0x1, URZ ;  /* 0x0000000105057890 */ /* 0x000fc8000fffe0ff */
[----:B------:R-:W-:-:S04]  /*3090*/  UISETP.NE.AND UP0, UPT, UR5, 0x36, UPT ;  /* 0x000000360500788c */ /* 0x000fc8000bf05270 */
[----:B------:R-:W-:Y:S02]  /*30a0*/  USEL UR6, URZ, 0x1, UP0 ;  /* 0x00000001ff067887 */ /* 0x000fe40008000000 */
[----:B------:R-:W-:-:S04]  /*30b0*/  USEL UR5, UR5, URZ, UP0 ;  /* 0x000000ff05057287 */ /* 0x000fc80008000000 */
[----:B------:R-:W-:Y:S01]  /*30c0*/  ULEA UR4, UR5, UR26, 0x3 ;  /* 0x0000001a05047291 */ /* 0x000fe2000f8e18ff */
[----:B------:R-:W-:-:S04]  /*30d0*/  LOP3.LUT R2, R2, UR6, RZ, 0x3c, !PT ;  /* 0x0000000602027c12 */ /* 0x000fc8000f8e3cff */
[----:B-1----:R-:W-:-:S04]  /*30e0*/  SHF.L.U32 R3, R2, 0x1f, RZ ;  /* 0x0000001f02037819 */ /* 0x002fc800000006ff */
[----:B------:R-:W1:Y:S02]  /*30f0*/  SYNCS.PHASECHK.TRANS64.TRYWAIT P0, [UR4], R3 ;  /* 0x00000003ff0075a7 */ /* 0x000e640008001104 */
[----:B-1----:R-:W-:Y:S05]  /*3100*/  @!P0 BRA `(.L_x_46) ;  /* 0x0000005800e88947 */ /* 0x002fea0003800000 */
.L_x_162:
        /* <DEDUP_REMOVED lines=9> */
.L_x_164:
        /* <DEDUP_REMOVED lines=9> */
.L_x_166:
        /* <DEDUP_REMOVED lines=9> */
.L_x_168:
        /* <DEDUP_REMOVED lines=9> */
.L_x_170:
        /* <DEDUP_REMOVED lines=9> */
.L_x_172:
        /* <DEDUP_REMOVED lines=9> */
.L_x_174:
        /* <DEDUP_REMOVED lines=9> */
.L_x_176:
        /* <DEDUP_REMOVED lines=9> */
.L_x_178:
        /* <DEDUP_REMOVED lines=9> */
.L_x_180:
        /* <DEDUP_REMOVED lines=9> */
.L_x_182:
        /* <DEDUP_REMOVED lines=9> */
.L_x_184:
        /* <DEDUP_REMOVED lines=9> */
.L_x_186:
        /* <DEDUP_REMOVED lines=9> */
.L_x_188:
        /* <DEDUP_REMOVED lines=9> */
.L_x_190:
        /* <DEDUP_REMOVED lines=9> */
.L_x_192:
        /* <DEDUP_REMOVED lines=9> */
.L_x_194:
        /* <DEDUP_REMOVED lines=9> */
.L_x_196:
        /* <DEDUP_REMOVED lines=9> */
.L_x_198:
        /* <DEDUP_REMOVED lines=9> */
.L_x_200:
        /* <DEDUP_REMOVED lines=9> */
.L_x_202:
        /* <DEDUP_REMOVED lines=9> */
.L_x_204:
        /* <DEDUP_REMOVED lines=9> */
.L_x_206:
        /* <DEDUP_REMOVED lines=9> */
.L_x_208:
        /* <DEDUP_REMOVED lines=9> */
.L_x_210:
        /* <DEDUP_REMOVED lines=9> */
.L_x_212:
        /* <DEDUP_REMOVED lines=9> */
.L_x_214:
        /* <DEDUP_REMOVED lines=9> */
.L_x_216:
        /* <DEDUP_REMOVED lines=9> */
.L_x_218:
        /* <DEDUP_REMOVED lines=9> */
.L_x_220:
        /* <DEDUP_REMOVED lines=9> */
.L_x_222:
        /* <DEDUP_REMOVED lines=9> */
.L_x_224:
        /* <DEDUP_REMOVED lines=9> */
.L_x_226:
        /* <DEDUP_REMOVED lines=9> */
.L_x_228:
        /* <DEDUP_REMOVED lines=9> */
.L_x_230:
        /* <DEDUP_REMOVED lines=9> */
.L_x_232:
        /* <DEDUP_REMOVED lines=9> */
.L_x_234:
        /* <DEDUP_REMOVED lines=9> */
.L_x_236:
        /* <DEDUP_REMOVED lines=9> */
.L_x_238:
        /* <DEDUP_REMOVED lines=9> */
.L_x_240:
        /* <DEDUP_REMOVED lines=9> */
.L_x_242:
        /* <DEDUP_REMOVED lines=9> */
.L_x_244:
        /* <DEDUP_REMOVED lines=9> */
.L_x_246:
        /* <DEDUP_REMOVED lines=9> */
.L_x_248:
        /* <DEDUP_REMOVED lines=9> */
.L_x_250:
        /* <DEDUP_REMOVED lines=9> */
.L_x_252:
        /* <DEDUP_REMOVED lines=9> */
.L_x_254:
        /* <DEDUP_REMOVED lines=9> */
.L_x_256:
        /* <DEDUP_REMOVED lines=9> */
.L_x_258:
        /* <DEDUP_REMOVED lines=9> */
.L_x_260:
        /* <DEDUP_REMOVED lines=9> */
.L_x_262:
[----:B------:R-:W-:-:S04]  /*4d30*/  UIADD3 UR5, UPT, UPT, UR5, 0x1, URZ ;  /* 0x0000000105057890 */ /* 0x000fc8000fffe0ff */
[----:B------:R-:W-:-:S04]  /*4d40*/  UISETP.NE.AND UP0, UPT, UR5, 0x36, UPT ;  /* 0x000000360500788c */ /* 0x000fc8000bf05270 */
[----:B------:R-:W-:Y:S02]  /*4d50*/  USEL UR4, URZ, 0x1, UP0 ;  /* 0x00000001ff047887 */ /* 0x000fe40008000000 */
[----:B------:R-:W-:-:S04]  /*4d60*/  USEL UR5, UR5, URZ, UP0 ;  /* 0x000000ff05057287 */ /* 0x000fc80008000000 */
[----:B------:R-:W-:Y:S01]  /*4d70*/  ULEA UR5, UR5, UR26, 0x3 ;  /* 0x0000001a05057291 */ /* 0x000fe2000f8e18ff */
[----:B------:R-:W-:-:S04]  /*4d80*/  LOP3.LUT R2, R2, UR4, RZ, 0x3c, !PT ;  /* 0x0000000402027c12 */ /* 0x000fc8000f8e3cff */
[----:B------:R-:W-:Y:S01]  /*4d90*/  SHF.L.U32 R2, R2, 0x1f, RZ ;  /* 0x0000001f02027819 */ /* 0x000fe200000006ff */
[----:B-1----:R-:W-:-:S07]  /*4da0*/  IMAD.U32 R0, RZ, RZ, UR5 ;  /* 0x00000005ff007e24 */ /* 0x002fce000f8e00ff */
.L_x_97:
[----:B-1----:R1:W2:Y:S02]  /*4db0*/  SYNCS.PHASECHK.TRANS64.TRYWAIT P0, [R0+URZ], R2 ;  /* 0x00000002000075a7 */ /* 0x0022a400080011ff */
[----:B--2---:R-:W-:Y:S05]  /*4dc0*/  @!P0 NANOSLEEP.SYNCS 0x989680 ;  /* 0x009896800000895d */ /* 0x004fea0003900000 */
[----:B------:R-:W2:Y:S02]  /*4dd0*/  @!P0 SYNCS.PHASECHK.TRANS64 P0, [R0+URZ], R2 ;  /* 0x00000002000085a7 */ /* 0x000ea400080010ff */
[----:B--2---:R-:W-:Y:S05]  /*4de0*/  @P0 EXIT ;  /* 0x000000000000094d */ /* 0x004fea0003800000 */
[----:B------:R-:W-:Y:S05]  /*4df0*/  BRA `(.L_x_97) ;  /* 0xfffffffc00ec7947 */ /* 0x000fea000383ffff */
.L_x_23:
[----:B------:R-:W-:-:S04]  /*4e00*/  UISETP.NE.AND UP0, UPT, UR54, URZ, UPT ;  /* 0x000000ff3600728c */ /* 0x000fc8000bf05270 */
[----:B------:R-:W-:-:S09]  /*4e10*/  UISETP.NE.OR UP0, UPT, UR10, 0x1, UP0 ;  /* 0x000000010a00788c */ /* 0x000fd20008705670 */
[----:B------:R-:W-:Y:S05]  /*4e20*/  BRA.U UP0, `(.L_x_98) ;  /* 0x0000000500487547 */ /* 0x000fea000b800000 */
[----:B------:R-:W-:Y:S01]  /*4e30*/  ISETP.GE.U32.AND P2, PT, R0, 0x10, PT ;  /* 0x000000100000780c */ /* 0x000fe20003f46070 */
[----:B------:R-:W-:Y:S01]  /*4e40*/  IMAD.MOV.U32 R12, RZ, RZ, 0x1 ;  /* 0x00000001ff0c7424 */ /* 0x000fe200078e00ff */
[----:B------:R-:W-:Y:S02]  /*4e50*/  CS2R R10, SRZ ;  /* 0x00000000000a7805 */ /* 0x000fe4000001ff00 */
[----:B------:R-:W-:Y:S01]  /*4e60*/  CS2R R8, SRZ ;  /* 0x0000000000087805 */ /* 0x000fe2000001ff00 */
[----:B------:R-:W-:Y:S01]  /*4e70*/  UMOV UR4, 0x400 ;  /* 0x0000040000047882 */ /* 0x000fe20000000000 */
[----:B------:R-:W-:Y:S01]  /*4e80*/  UMOV UR6, URZ ;  /* 0x000000ff00067c82 */ /* 0x000fe20008000000 */
[----:B------:R-:W-:-:S12]  /*4e90*/  ULEA UR54, UR54, UR4, 0x18 ;  /* 0x0000000436367291 */ /* 0x000fd8000f8ec0ff */
.L_x_102:
[----:B------:R-:W-:Y:S02]  /*4ea0*/  LEA R2, R8, UR54, 0x3 ;  /* 0x0000003608027c11 */ /* 0x000fe4000f8e18ff */
[----:B------:R-:W-:-:S03]  /*4eb0*/  SHF.L.U32 R4, R9, 0x1f, RZ ;  /* 0x0000001f09047819 */ /* 0x000fc600000006ff */
[----:B------:R-:W-:Y:S01]  /*4ec0*/  VIADD R5, R2, 0x3f0 ;  /* 0x000003f002057836 */ /* 0x000fe20000000000 */
[----:B------:R-:W1:Y:S02]  /*4ed0*/  SYNCS.PHASECHK.TRANS64.TRYWAIT P0, [R2+URZ+0x3e0], R4 ;  /* 0x0003e004020075a7 */ /* 0x000e6400080011ff */
[----:B-1----:R-:W-:Y:S05]  /*4ee0*/  @!P0 BRA `(.L_x_99) ;  /* 0x0000005000388947 */ /* 0x002fea0003800000 */
.L_x_263:
[----:B------:R-:W-:Y:S01]  /*4ef0*/  ULEA UR5, UR6, UR54, 0x3 ;  /* 0x0000003606057291 */ /* 0x000fe2000f8e18ff */
[----:B-1----:R-:W-:Y:S01]  /*4f00*/  PRMT R2, RZ, 0x654, R5 ;  /* 0x00000654ff027816 */ /* 0x002fe20000000005 */
[----:B------:R-:W-:Y:S01]  /*4f10*/  @!P2 IMAD.MOV.U32 R4, RZ, RZ, 0x10 ;  /* 0x00000010ff04a424 */ /* 0x000fe200078e00ff */
[----:B------:R-:W-:Y:S01]  /*4f20*/  SHF.L.U32 R5, R12, 0x1f, RZ ;  /* 0x0000001f0c057819 */ /* 0x000fe200000006ff */
[----:B------:R-:W-:Y:S01]  /*4f30*/  UIADD3 UR4, UPT, UPT, UR5, 0x380, URZ ;  /* 0x0000038005047890 */ /* 0x000fe2000fffe0ff */
[----:B------:R1:W-:Y:S05]  /*4f40*/  SYNCS.ARRIVE.TRANS64.RED.A1T0 RZ, [R2+URZ], RZ ;  /* 0x000000ff02ff79a7 */ /* 0x0003ea00081004ff */
[----:B------:R-:W-:Y:S01]  /*4f50*/  IMAD.U32 R6, RZ, RZ, UR4 ;  /* 0x00000004ff067e24 */ /* 0x000fe2000f8e00ff */
[----:B------:R-:W2:Y:S04]  /*4f60*/  SYNCS.PHASECHK.TRANS64.TRYWAIT P0, [UR5+0x390], R5 ;  /* 0x00039005ff0075a7 */ /* 0x000ea80008001105 */
[----:B------:R-:W-:Y:S01]  /*4f70*/  PRMT R6, R0, 0x654, R6 ;  /* 0x0000065400067816 */ /* 0x000fe20000000006 */
[----:B-12---:R-:W-:Y:S06]  /*4f80*/  @!P0 BRA `(.L_x_100) ;  /* 0x0000005000248947 */ /* 0x006fec0003800000 */
.L_x_265:
[----:B------:R-:W-:Y:S01]  /*4f90*/  ULEA UR4, UR6, UR54, 0x4 ;  /* 0x0000003606047291 */ /* 0x000fe2000f8e20ff */
[----:B------:R-:W-:Y:S01]  /*4fa0*/  SEL R3, R6, R3, !P2 ;  /* 0x0000000306037207 */ /* 0x000fe20005000000 */
[----:B------:R-:W-:Y:S01]  /*4fb0*/  UIADD3 UR5, UPT, UPT, UR5, 0x380, URZ ;  /* 0x0000038005057890 */ /* 0x000fe2000fffe0ff */
[----:B-1----:R-:W-:Y:S01]  /*4fc0*/  LEA R2, R11, UR54, 0x3 ;  /* 0x000000360b027c11 */ /* 0x002fe2000f8e18ff */
[----:B------:R-:W-:Y:S01]  /*4fd0*/  UIADD3 UR4, UPT, UPT, UR4, 0x410, URZ ;  /* 0x0000041004047890 */ /* 0x000fe2000fffe0ff */
[----:B------:R1:W-:Y:S01]  /*4fe0*/  @!P2 SYNCS.ARRIVE.TRANS64.RED RZ, [R3+URZ], R4 ;  /* 0x0000000403ffa9a7 */ /* 0x0003e200080004ff */
[----:B------:R-:W-:Y:S01]  /*4ff0*/  UIADD3 UR6, UPT, UPT, UR6, 0x1, URZ ;  /* 0x0000000106067890 */ /* 0x000fe2000fffe0ff */
[----:B------:R-:W-:-:S03]  /*5000*/  VIADD R8, R8, 0x1 ;  /* 0x0000000108087836 */ /* 0x000fc60000000000 */
[----:B------:R-:W-:Y:S02]  /*5010*/  UISETP.NE.AND UP0, UPT, UR6, 0x2, UPT ;  /* 0x000000020600788c */ /* 0x000fe4000bf05270 */
[----:B------:R-:W-:Y:S01]  /*5020*/  ISETP.NE.AND P0, PT, R8, 0x2, PT ;  /* 0x000000020800780c */ /* 0x000fe20003f05270 */
[----:B------:R-:W-:Y:S06]  /*5030*/  UGETNEXTWORKID.BROADCAST [UR4], [UR5] ;  /* 0x00000000040073ca */ /* 0x000fec0008000100 */
[----:B------:R-:W-:Y:S02]  /*5040*/  USEL UR4, URZ, 0x1, UP0 ;  /* 0x00000001ff047887 */ /* 0x000fe40008000000 */
[----:B------:R-:W-:-:S04]  /*5050*/  USEL UR6, UR6, URZ, UP0 ;  /* 0x000000ff06067287 */ /* 0x000fc80008000000 */
[----:B------:R-:W-:Y:S02]  /*5060*/  LOP3.LUT R12, R12, UR4, RZ, 0x3c, !PT ;  /* 0x000000040c0c7c12 */ /* 0x000fe4000f8e3cff */
[----:B-1----:R-:W-:-:S04]  /*5070*/  SHF.L.U32 R4, R10, 0x1f, RZ ;  /* 0x0000001f0a047819 */ /* 0x002fc800000006ff */
[----:B------:R-:W1:Y:S02]  /*5080*/  SYNCS.PHASECHK.TRANS64.TRYWAIT P1, [R2+URZ+0x380], R4 ;  /* 0x00038004020075a7 */ /* 0x000e6400080211ff */
[----:B-1----:R-:W-:Y:S05]  /*5090*/  @!P1 BRA `(.L_x_101) ;  /* 0x0000004c00f89947 */ /* 0x002fea0003800000 */
.L_x_266:
[C---:B-1----:R-:W-:Y:S01]  /*50a0*/  LEA R4, R11.reuse, UR54, 0x4 ;  /* 0x000000360b047c11 */ /* 0x042fe2000f8e20ff */
[----:B------:R-:W-:Y:S01]  /*50b0*/  VIADD R2, R2, 0x390 ;  /* 0x0000039002027836 */ /* 0x000fe20000000000 */
[----:B------:R-:W-:Y:S01]  /*50c0*/  SEL R8, R8, RZ, P0 ;  /* 0x000000ff08087207 */ /* 0x000fe20000000000 */
[----:B------:R-:W-:-:S03]  /*50d0*/  VIADD R11, R11, 0x1 ;  /* 0x000000010b0b7836 */ /* 0x000fc60000000000 */
[----:B------:R-:W1:Y:S01]  /*50e0*/  LDS.128 R4, [R4+0x410] ;  /* 0x0004100004047984 */ /* 0x000e620000000c00 */
[----:B------:R-:W-:Y:S02]  /*50f0*/  PRMT R2, RZ, 0x654, R2 ;  /* 0x00000654ff027816 */ /* 0x000fe40000000002 */
[C---:B------:R-:W-:Y:S01]  /*5100*/  ISETP.NE.AND P1, PT, R11.reuse, 0x2, PT ;  /* 0x000000020b00780c */ /* 0x040fe20003f25270 */
[----:B------:R-:W-:Y:S01]  /*5110*/  @!PT LDS RZ, [RZ] ;  /* 0x00000000fffff984 */ /* 0x000fe20000000800 */
[----:B------:R-:W-:Y:S01]  /*5120*/  @!PT LDS RZ, [RZ] ;  /* 0x00000000fffff984 */ /* 0x000fe20000000800 */
[----:B------:R-:W-:Y:S01]  /*5130*/  @!PT LDS RZ, [RZ] ;  /* 0x00000000fffff984 */ /* 0x000fe20000000800 */
[----:B------:R-:W-:Y:S01]  /*5140*/  @!PT LDS RZ, [RZ] ;  /* 0x00000000fffff984 */ /* 0x000fe20000000800 */
[----:B------:R2:W-:Y:S06]  /*5150*/  MEMBAR.ALL.CTA ;  /* 0x0000000000007992 */ /* 0x0005ec0000008000 */
[----:B--2---:R-:W2:Y:S01]  /*5160*/  FENCE.VIEW.ASYNC.S ;  /* 0x00000000000073c6 */ /* 0x004ea20000000000 */
[----:B------:R-:W-:Y:S01]  /*5170*/  SEL R11, R11, RZ, P1 ;  /* 0x000000ff0b0b7207 */ /* 0x000fe20000800000 */
[----:B--2---:R2:W-:Y:S01]  /*5180*/  SYNCS.ARRIVE.TRANS64.RED.A1T0 RZ, [R2+URZ], RZ ;  /* 0x000000ff02ff79a7 */ /* 0x0045e200081004ff */
[----:B-1----:R-:W-:-:S02]  /*5190*/  LOP3.LUT P3, RZ, R6, 0x1, RZ, 0xc0, !PT ;  /* 0x0000000106ff7812 */ /* 0x002fc4000786c0ff */
[----:B------:R-:W-:-:S04]  /*51a0*/  SEL R4, RZ, 0x1, P1 ;  /* 0x00000001ff047807 */ /* 0x000fc80000800000 */
[----:B------:R-:W-:Y:S02]  /*51b0*/  LOP3.LUT R10, R10, R4, RZ, 0x3c, !PT ;  /* 0x000000040a0a7212 */ /* 0x000fe400078e3cff */
[----:B--2---:R-:W-:-:S04]  /*51c0*/  SEL R2, RZ, 0x1, P0 ;  /* 0x00000001ff027807 */ /* 0x004fc80000000000 */
[----:B------:R-:W-:Y:S01]  /*51d0*/  LOP3.LUT R9, R9, R2, RZ, 0x3c, !PT ;  /* 0x0000000209097212 */ /* 0x000fe200078e3cff */
[----:B------:R-:W-:Y:S06]  /*51e0*/  @P3 BRA `(.L_x_102) ;  /* 0xfffffffc002c3947 */ /* 0x000fec000383ffff */
[----:B------:R-:W-:Y:S01]  /*51f0*/  ULEA UR5, UR6, UR54, 0x3 ;  /* 0x0000003606057291 */ /* 0x000fe2000f8e18ff */
[----:B------:R-:W-:-:S08]  /*5200*/  SHF.L.U32 R2, R12, 0x1f, RZ ;  /* 0x0000001f0c027819 */ /* 0x000fd000000006ff */
[----:B------:R-:W1:Y:S02]  /*5210*/  SYNCS.PHASECHK.TRANS64 P0, [UR5+0x390], R2 ;  /* 0x00039002ff0075a7 */ /* 0x000e640008001005 */
[----:B-1----:R-:W-:Y:S05]  /*5220*/  @P0 BRA `(.L_x_103) ;  /* 0x0000000000080947 */ /* 0x002fea0003800000 */
[----:B------:R-:W1:Y:S02]  /*5230*/  SYNCS.PHASECHK.TRANS64.TRYWAIT P0, [UR5+0x390], R2 ;  /* 0x00039002ff0075a7 */ /* 0x000e640008001105 */
[----:B-1----:R-:W-:Y:S05]  /*5240*/  @!P0 BRA `(.L_x_104) ;  /* 0x0000004c00a08947 */ /* 0x002fea0003800000 */
.L_x_103:
[----:B------:R-:W-:-:S04]  /*5250*/  UIADD3 UR4, UPT, UPT, UR6, 0x1, URZ ;  /* 0x0000000106047890 */ /* 0x000fc8000fffe0ff */
[----:B------:R-:W-:-:S04]  /*5260*/  UISETP.NE.AND UP0, UPT, UR4, 0x2, UPT ;  /* 0x000000020400788c */ /* 0x000fc8000bf05270 */
[----:B------:R-:W-:Y:S02]  /*5270*/  USEL UR7, URZ, 0x1, UP0 ;  /* 0x00000001ff077887 */ /* 0x000fe40008000000 */
[----:B------:R-:W-:-:S04]  /*5280*/  USEL UR4, UR4, URZ, UP0 ;  /* 0x000000ff04047287 */ /* 0x000fc80008000000 */
[----:B------:R-:W-:Y:S01]  /*5290*/  ULEA UR4, UR4, UR54, 0x3 ;  /* 0x0000003604047291 */ /* 0x000fe2000f8e18ff */
[----:B-1----:R-:W-:-:S04]  /*52a0*/  LOP3.LUT R2, R12, UR7, RZ, 0x3c, !PT ;  /* 0x000000070c027c12 */ /* 0x002fc8000f8e3cff */
[----:B------:R-:W-:-:S04]  /*52b0*/  SHF.L.U32 R0, R2, 0x1f, RZ ;  /* 0x0000001f02007819 */ /* 0x000fc800000006ff */
[----:B------:R-:W1:Y:S02]  /*52c0*/  SYNCS.PHASECHK.TRANS64 P0, [UR4+0x390], R0 ;  /* 0x00039000ff0075a7 */ /* 0x000e640008001004 */
[----:B-1----:R-:W-:Y:S05]  /*52d0*/  @P0 EXIT ;  /* 0x000000000000094d */ /* 0x002fea0003800000 */
[----:B------:R-:W-:Y:S02]  /*52e0*/  SHF.L.U32 R2, R2, 0x1f, RZ ;  /* 0x0000001f02027819 */ /* 0x000fe400000006ff */
[----:B------:R-:W-:-:S07]  /*52f0*/  MOV R0, UR4 ;  /* 0x0000000400007c02 */ /* 0x000fce0008000f00 */
.L_x_105:
[----:B-1----:R1:W2:Y:S02]  /*5300*/  SYNCS.PHASECHK.TRANS64.TRYWAIT P0, [R0+URZ+0x390], R2 ;  /* 0x00039002000075a7 */ /* 0x0022a400080011ff */
[----:B--2---:R-:W-:Y:S05]  /*5310*/  @!P0 NANOSLEEP.SYNCS 0x989680 ;  /* 0x009896800000895d */ /* 0x004fea0003900000 */
[----:B------:R-:W2:Y:S02]  /*5320*/  @!P0 SYNCS.PHASECHK.TRANS64 P0, [R0+URZ+0x390], R2 ;  /* 0x00039002000085a7 */ /* 0x000ea400080010ff */
[----:B--2---:R-:W-:Y:S05]  /*5330*/  @P0 EXIT ;  /* 0x000000000000094d */ /* 0x004fea0003800000 */
[----:B------:R-:W-:Y:S05]  /*5340*/  BRA `(.L_x_105) ;  /* 0xfffffffc00ec7947 */ /* 0x000fea000383ffff */
.L_x_98:
[----:B------:R-:W-:Y:S05]  /*5350*/  BRA.U UP4, `(.L_x_106) ;  /* 0x0000000d04807547 */ /* 0x000fea000b800000 */
[----:B------:R-:W-:Y:S01]  /*5360*/  UMOV UR4, 0x40 ;  /* 0x0000004000047882 */ /* 0x000fe20000000000 */
[----:B------:R-:W-:Y:S01]  /*5370*/  NOP ;  /* 0x0000000000007918 */ /* 0x000fe20000000000 */
[----:B------:R-:W-:Y:S01]  /*5380*/  ULEA UR4, UR54, UR4, 0x18 ;  /* 0x0000000436047291 */ /* 0x000fe2000f8ec0ff */
[----:B------:R-:W-:Y:S02]  /*5390*/  UMOV UR5, 0x400 ;  /* 0x0000040000057882 */ /* 0x000fe40000000000 */
[----:B------:R-:W-:-:S06]  /*53a0*/  ULEA UR54, UR54, UR5, 0x18 ;  /* 0x0000000536367291 */ /* 0x000fcc000f8ec0ff */
[----:B------:R-:W1:Y:S02]  /*53b0*/  LDS.U8 R0, [UR4+0x1c] ;  /* 0x00001c04ff007984 */ /* 0x000e640008000000 */
[----:B-1----:R-:W-:-:S13]  /*53c0*/  ISETP.NE.AND P0, PT, R0, RZ, PT ;  /* 0x000000ff0000720c */ /* 0x002fda0003f05270 */
[----:B------:R-:W-:Y:S05]  /*53d0*/  @P0 BRA `(.L_x_107) ;  /* 0x0000000000580947 */ /* 0x000fea0003800000 */
[----:B------:R-:W-:-:S13]  /*53e0*/  ELECT P0, URZ, PT ;  /* 0x0000000000ff782f */ /* 0x000fda0003800000 */
[----:B------:R-:W-:Y:S05]  /*53f0*/  @!P0 BRA `(.L_x_108) ;  /* 0x0000000000608947 */ /* 0x000fea0003800000 */
[----:B------:R-:W-:Y:S01]  /*5400*/  UMOV UR5, 0x10 ;  /* 0x0000001000057882 */ /* 0x000fe20000000000 */
[----:B------:R-:W-:Y:S01]  /*5410*/  HFMA2 R0, -RZ, RZ, 0, 5.9604644775390625e-08 ;  /* 0x00000001ff007431 */ /* 0x000fe200000001ff */
[----:B------:R-:W-:-:S03]  /*5420*/  MOV R3, 0xffff ;  /* 0x0000ffff00037802 */ /* 0x000fc60000000f00 */
[----:B------:R-:W-:Y:S04]  /*5430*/  DEPBAR.LE SB1, 0x36 ;  /* 0x00009d800000791a */ /* 0x000fe80000000000 */
[----:B------:R-:W1:Y:S02]  /*5440*/  UTCATOMSWS.FIND_AND_SET.ALIGN UP0, UR5, UR5 ;  /* 0x00000005000575e3 */ /* 0x000e640008000800 */
[----:B-1----:R-:W-:Y:S01]  /*5450*/  MOV R4, UR5 ;  /* 0x0000000500047c02 */ /* 0x002fe20008000f00 */
[----:B------:R-:W-:Y:S06]  /*5460*/  BRA.U UP0, `(.L_x_109) ;  /* 0x0000000100187547 */ /* 0x000fec000b800000 */
.L_x_110:
[----:B------:R-:W-:Y:S05]  /*5470*/  NANOSLEEP 0x64 ;  /* 0x000000640000795d */ /* 0x000fea0003800000 */
[----:B------:R-:W-:-:S05]  /*5480*/  UMOV UR5, 0x10 ;  /* 0x0000001000057882 */ /* 0x000fca0000000000 */
[----:B------:R-:W-:Y:S04]  /*5490*/  DEPBAR.LE SB1, 0x36 ;  /* 0x00009d800000791a */ /* 0x000fe80000000000 */
[----:B------:R-:W1:Y:S02]  /*54a0*/  UTCATOMSWS.FIND_AND_SET.ALIGN UP0, UR5, UR5 ;  /* 0x00000005000575e3 */ /* 0x000e640008000800 */
[----:B-1----:R-:W-:Y:S01]  /*54b0*/  MOV R4, UR5 ;  /* 0x0000000500047c02 */ /* 0x002fe20008000f00 */
[----:B------:R-:W-:Y:S05]  /*54c0*/  BRA.U !UP0, `(.L_x_110) ;  /* 0xfffffffd08e87547 */ /* 0x000fea000b83ffff */
.L_x_109:
[-C--:B------:R-:W-:Y:S02]  /*54d0*/  SHF.L.U32 R3, R3, R4.reuse, RZ ;  /* 0x0000000403037219 */ /* 0x080fe400000006ff */
[----:B------:R-:W-:Y:S01]  /*54e0*/  SHF.L.U32 R0, R0, R4, RZ ;  /* 0x0000000400007219 */ /* 0x000fe200000006ff */
[----:B------:R-:W-:Y:S02]  /*54f0*/  IMAD.SHL.U32 R4, R4, 0x20, RZ ;  /* 0x0000002004047824 */ /* 0x000fe400078e00ff */
[----:B------:R1:W-:Y:S04]  /*5500*/  ATOMS.OR RZ, [UR4+0x14], R3 ;  /* 0x00001403ffff798c */ /* 0x0003e8000b000004 */
[----:B------:R1:W-:Y:S04]  /*5510*/  ATOMS.OR RZ, [UR4+0x18], R0 ;  /* 0x00001800ffff798c */ /* 0x0003e8000b000004 */
[----:B------:R1:W-:Y:S01]  /*5520*/  STS [UR54+0x430], R4 ;  /* 0x00043004ff007988 */ /* 0x0003e20008000836 */
[----:B------:R-:W-:Y:S05]  /*5530*/  BRA `(.L_x_108) ;  /* 0x0000000000107947 */ /* 0x000fea0003800000 */
.L_x_107:
[----:B------:R-:W-:Y:S02]  /*5540*/  MOV R0, 0xffffffff ;  /* 0xffffffff00007802 */ /* 0x000fe40000000f00 */
[----:B------:R-:W-:-:S03]  /*5550*/  MOV R4, 0x5580 ;  /* 0x0000558000047802 */ /* 0x000fc60000000f00 */
[----:B------:R1:W-:Y:S04]  /*5560*/  STS [UR54+0x430], R0 ;  /* 0x00043000ff007988 */ /* 0x0003e80008000836 */
[----:B-1---5:R-:W-:Y:S05]  /*5570*/  CALL.REL.NOINC `($__internal_1_$__cuda_sm10x_tcgen05_guardrail_trap_phase_invalid_during_alloc) ;  /* 0x0000005000207944 */ /* 0x022fea0003c00000 */
.L_x_108:
[----:B------:R-:W-:Y:S05]  /*5580*/  WARPSYNC.ALL ;  /* 0x0000000000007948 */ /* 0x000fea0003800000 */
[----:B------:R-:W2:Y:S01]  /*5590*/  S2UR UR6, SR_CgaCtaId ;  /* 0x00000000000679c3 */ /* 0x000ea20000008800 */
[----:B------:R-:W-:Y:S01]  /*55a0*/  UMOV UR4, 0x400 ;  /* 0x0000040000047882 */ /* 0x000fe20000000000 */
[----:B------:R-:W-:-:S06]  /*55b0*/  NOP ;  /* 0x0000000000007918 */ /* 0x000fcc0000000000 */
[----:B------:R-:W-:Y:S06]  /*55c0*/  BAR.ARV 0x6, 0xa0 ;  /* 0x0182800000007b1d */ /* 0x000fec0000002000 */
[----:B------:R-:W3:Y:S01]  /*55d0*/  LDCU UR7, c[0x0][0x38c] ;  /* 0x00007180ff0777ac */ /* 0x000ee20008000800 */
[----:B------:R-:W-:Y:S01]  /*55e0*/  LOP3.LUT R2, R2, 0xffff, RZ, 0xc0, !PT ;  /* 0x0000ffff02027812 */ /* 0x000fe200078ec0ff */
[----:B------:R-:W-:Y:S01]  /*55f0*/  IMAD.MOV.U32 R11, RZ, RZ, 0x1 ;  /* 0x00000001ff0b7424 */ /* 0x000fe200078e00ff */
[----:B------:R-:W-:Y:S01]  /*5600*/  CS2R R8, SRZ ;  /* 0x0000000000087805 */ /* 0x000fe2000001ff00 */
[----:B------:R-:W-:Y:S01]  /*5610*/  IMAD.MOV.U32 R10, RZ, RZ, RZ ;  /* 0x000000ffff0a7224 */ /* 0x000fe200078e00ff */
[----:B------:R-:W-:Y:S01]  /*5620*/  R2UR UR10, R2 ;  /* 0x00000000020a72ca */ /* 0x000fe200000e0000 */
[----:B------:R-:W-:Y:S01]  /*5630*/  UMOV UR19, URZ ;  /* 0x000000ff00137c82 */ /* 0x000fe20008000000 */
[----:B------:R-:W-:Y:S01]  /*5640*/  UMOV UR18, URZ ;  /* 0x000000ff00127c82 */ /* 0x000fe20008000000 */
[----:B------:R-:W-:Y:S01]  /*5650*/  UMOV UR22, 0x0 ;  /* 0x0000000000167882 */ /* 0x000fe20000000000 */
[----:B------:R-:W-:Y:S01]  /*5660*/  UMOV UR23, 0x4100010 ;  /* 0x0410001000177882 */ /* 0x000fe20000000000 */
[----:B--2---:R-:W-:Y:S01]  /*5670*/  ULEA UR6, UR6, UR4, 0x18 ;  /* 0x0000000406067291 */ /* 0x004fe2000f8ec0ff */
[----:B------:R-:W2:Y:S03]  /*5680*/  LDCU UR4, c[0x0][0x38c] ;  /* 0x00007180ff0477ac */ /* 0x000ea60008000800 */
[----:B------:R-:W-:-:S02]  /*5690*/  UIADD3 UR12, UPT, UPT, UR6, 0x2800, URZ ;  /* 0x00002800060c7890 */ /* 0x000fc4000fffe0ff */
[----:B---3--:R-:W-:-:S03]  /*56a0*/  UIADD3 UR7, UPT, UPT, UR7, 0x1f, URZ ;  /* 0x0000001f07077890 */ /* 0x008fc6000fffe0ff */
[----:B-1----:R-:W1:Y:S01]  /*56b0*/  LDS R0, [UR6+0x430] ;  /* 0x00043006ff007984 */ /* 0x002e620008000800 */
[----:B------:R-:W-:Y:S02]  /*56c0*/  UIADD3 UR13, UPT, UPT, UR6, 0x1d800, URZ ;  /* 0x0001d800060d7890 */ /* 0x000fe4000fffe0ff */
[----:B------:R-:W-:Y:S02]  /*56d0*/  USHF.R.S32.HI UR5, URZ, 0x1f, UR7 ;  /* 0x0000001fff057899 */ /* 0x000fe40008011407 */
[----:B------:R-:W-:Y:S02]  /*56e0*/  USHF.R.U32.HI UR12, URZ, 0x4, UR12 ;  /* 0x00000004ff0c7899 */ /* 0x000fe4000801160c */
[----:B------:R-:W-:Y:S02]  /*56f0*/  ULEA.HI UR5, UR5, UR7, URZ, 0x5 ;  /* 0x0000000705057291 */ /* 0x000fe4000f8f28ff */
[----:B------:R-:W-:Y:S02]  /*5700*/  USHF.R.U32.HI UR13, URZ, 0x4, UR13 ;  /* 0x00000004ff0d7899 */ /* 0x000fe4000801160d */
[----:B------:R-:W-:-:S02]  /*5710*/  USHF.R.S32.HI UR5, URZ, 0x5, UR5 ;  /* 0x00000005ff057899 */ /* 0x000fc40008011405 */
[----:B------:R-:W-:Y:S02]  /*5720*/  ULOP3.LUT UR12, UR12, 0x3fff, URZ, 0xc0, !UPT ;  /* 0x00003fff0c0c7892 */ /* 0x000fe4000f8ec0ff */
[----:B------:R-:W-:Y:S02]  /*5730*/  UISETP.LT.AND UP0, UPT, UR5, 0x1, UPT ;  /* 0x000000010500788c */ /* 0x000fe4000bf01270 */
[----:B------:R-:W-:Y:S02]  /*5740*/  ULOP3.LUT UR13, UR13, 0x3fff, URZ, 0xc0, !UPT ;  /* 0x00003fff0d0d7892 */ /* 0x000fe4000f8ec0ff */
[----:B------:R-:W-:Y:S02]  /*5750*/  USEL UR11, UR5, 0x1, !UP0 ;  /* 0x00000001050b7887 */ /* 0x000fe4000c000000 */
[----:B------:R-:W-:Y:S02]  /*5760*/  ULOP3.LUT UR12, UR12, 0x10000, URZ, 0xfc, !UPT ;  /* 0x000100000c0c7892 */ /* 0x000fe4000f8efcff */
[----:B------:R-:W-:-:S02]  /*5770*/  ULOP3.LUT UR13, UR13, 0x10000, URZ, 0xfc, !UPT ;  /* 0x000100000d0d7892 */ /* 0x000fc4000f8efcff */
[----:B------:R-:W-:Y:S02]  /*5780*/  UIADD3 UR11, UPT, UPT, -UR11, URZ, URZ ;  /* 0x000000ff0b0b7290 */ /* 0x000fe4000fffe1ff */
[----:B--2---:R-:W-:Y:S01]  /*5790*/  UISETP.GE.AND UP4, UPT, UR4, 0x1, UPT ;  /* 0x000000010400788c */ /* 0x004fe2000bf86270 */
[----:B-1----:R-:W-:-:S15]  /*57a0*/  R2UR UR20, R0 ;  /* 0x00000000001472ca */ /* 0x002fde00000e0000 */
.L_x_117:
[----:B------:R-:W-:Y:S02]  /*57b0*/  LEA R0, R10, UR6, 0x3 ;  /* 0x000000060a007c11 */ /* 0x000fe4000f8e18ff */
[----:B------:R-:W-:Y:S02]  /*57c0*/  SHF.L.U32 R2, R9, 0x1f, RZ ;  /* 0x0000001f09027819 */ /* 0x000fe400000006ff */
[----:B------:R-:W-:Y:S01]  /*57d0*/  PLOP3.LUT P0, PT, PT, PT, UP4, 0x80, 0x8 ;  /* 0x000000000008781c */ /* 0x000fe20003f0f048 */
[----:B------:R-:W-:Y:S01]  /*57e0*/  VIADD R3, R0, 0x390 ;  /* 0x0000039000037836 */ /* 0x000fe20000000000 */
[----:B-1----:R-:W1:Y:S02]  /*57f0*/  SYNCS.PHASECHK.TRANS64.TRYWAIT P1, [R0+URZ+0x380], R2 ;  /* 0x00038002000075a7 */ /* 0x002e6400080211ff */
[----:B-1-3--:R-:W-:Y:S09]  /*5800*/  @!P1 BRA `(.L_x_111) ;  /* 0x0000004800489947 */ /* 0x00aff20003800000 */
.L_x_268:
[----:B------:R-:W-:Y:S01]  /*5810*/  LEA R4, R10, UR6, 0x4 ;  /* 0x000000060a047c11 */ /* 0x000fe2000f8e20ff */
[----:B------:R-:W-:Y:S01]  /*5820*/  @UP4 ULEA UR4, UR18, UR6, 0x3 ;  /* 0x0000000612044291 */ /* 0x000fe2000f8e18ff */
[----:B------:R-:W-:Y:S01]  /*5830*/  PLOP3.LUT P2, PT, PT, PT, PT, 0x80, 0x8 ;  /* 0x000000000008781c */ /* 0x000fe20003f4f070 */
[----:B------:R-:W-:Y:S01]  /*5840*/  ULEA UR9, UR19, UR6, 0x3 ;  /* 0x0000000613097291 */ /* 0x000fe2000f8e18ff */
[----:B------:R-:W-:Y:S02]  /*5850*/  PRMT R3, RZ, 0x654, R3 ;  /* 0x00000654ff037816 */ /* 0x000fe40000000003 */
[----:B------:R-:W2:Y:S01]  /*5860*/  LDS.128 R4, [R4+0x410] ;  /* 0x0004100004047984 */ /* 0x000ea20000000c00 */
[----:B-1----:R-:W-:Y:S02]  /*5870*/  @P0 SHF.L.U32 R2, R8, 0x1f, RZ ;  /* 0x0000001f08020819 */ /* 0x002fe400000006ff */
[----:B------:R-:W-:Y:S01]  /*5880*/  SHF.L.U32 R0, R11, 0x1f, RZ ;  /* 0x0000001f0b007819 */ /* 0x000fe200000006ff */
[----:B------:R-:W-:Y:S01]  /*5890*/  @!PT LDS RZ, [RZ] ;  /* 0x00000000fffff984 */ /* 0x000fe20000000800 */
[----:B------:R-:W-:Y:S01]  /*58a0*/  @!PT LDS RZ, [RZ] ;  /* 0x00000000fffff984 */ /* 0x000fe20000000800 */
[----:B------:R-:W-:Y:S01]  /*58b0*/  @!PT LDS RZ, [RZ] ;  /* 0x00000000fffff984 */ /* 0x000fe20000000800 */
[----:B------:R-:W-:Y:S01]  /*58c0*/  @!PT LDS RZ, [RZ] ;  /* 0x00000000fffff984 */ /* 0x000fe20000000800 */
[----:B------:R1:W-:Y:S06]  /*58d0*/  MEMBAR.ALL.CTA ;  /* 0x0000000000007992 */ /* 0x0003ec0000008000 */
[----:B-1----:R-:W1:Y:S02]  /*58e0*/  FENCE.VIEW.ASYNC.S ;  /* 0x00000000000073c6 */ /* 0x002e640000000000 */
[----:B-1----:R1:W-:Y:S01]  /*58f0*/  SYNCS.ARRIVE.TRANS64.RED.A1T0 RZ, [R3+URZ], RZ ;  /* 0x000000ff03ff79a7 */ /* 0x0023e200081004ff */
[----:B------:R1:W3:Y:S01]  /*5900*/  @P0 SYNCS.PHASECHK.TRANS64.TRYWAIT P2, [UR4], R2 ;  /* 0x00000002ff0005a7 */ /* 0x0002e20008041104 */
[----:B--2---:R-:W-:Y:S01]  /*5910*/  LOP3.LUT P1, RZ, R6, 0x1, RZ, 0xc0, !PT ;  /* 0x0000000106ff7812 */ /* 0x004fe2000782c0ff */
[----:B------:R-:W2:Y:S02]  /*5920*/  SYNCS.PHASECHK.TRANS64.TRYWAIT P0, [UR9+0x3c0], R0 ;  /* 0x0003c000ff0075a7 */ /* 0x000ea40008001109 */
[----:B-123--:R-:W-:Y:S10]  /*5930*/  @!P0 BRA `(.L_x_112) ;  /* 0x0000004800108947 */ /* 0x00eff40003800000 */
.L_x_270:
[----:B------:R-:W-:Y:S01]  /*5940*/  IADD3 R10, PT, PT, R10, 0x1, RZ ;  /* 0x000000010a0a7810 */ /* 0x000fe20007ffe0ff */
[----:B------:R-:W-:Y:S06]  /*5950*/  BRA.U !UP4, `(.L_x_113) ;  /* 0x000000010ca07547 */ /* 0x000fec000b800000 */
[----:B------:R-:W-:Y:S02]  /*5960*/  ULEA.HI UR8, UR19, UR19, URZ, 0x1 ;  /* 0x0000001313087291 */ /* 0x000fe4000f8f08ff */
[----:B------:R-:W-:Y:S02]  /*5970*/  UPLOP3.LUT UP2, UPT, UPT, UPT, UPT, 0x40, 0x4 ;  /* 0x000000000004789c */ /* 0x000fe40003f4e870 */
[----:B------:R-:W-:Y:S02]  /*5980*/  USHF.L.U32 UR4, UR8, 0x5, URZ ;  /* 0x0000000508047899 */ /* 0x000fe400080006ff */
[----:B------:R-:W-:Y:S02]  /*5990*/  ULOP3.LUT UR8, UR8, 0xffe, URZ, 0xc0, !UPT ;  /* 0x00000ffe08087892 */ /* 0x000fe4000f8ec0ff */
[----:B------:R-:W-:Y:S02]  /*59a0*/  ULOP3.LUT UR4, UR4, 0xffffffc0, URZ, 0xc0, !UPT ;  /* 0xffffffc004047892 */ /* 0x000fe4000f8ec0ff */
[----:B------:R-:W-:-:S02]  /*59b0*/  UIADD3 UR8, UPT, UPT, -UR8, UR19, URZ ;  /* 0x0000001308087290 */ /* 0x000fc4000fffe1ff */
[----:B------:R-:W-:Y:S01]  /*59c0*/  UIADD3 UR4, UPT, UPT, UR20, UR4, URZ ;  /* 0x0000000414047290 */ /* 0x000fe2000fffe0ff */
[----:B------:R-:W-:Y:S01]  /*59d0*/  UMOV UR17, UR11 ;  /* 0x0000000b00117c82 */ /* 0x000fe20008000000 */
[----:B------:R-:W-:Y:S02]  /*59e0*/  UMOV UR16, UR5 ;  /* 0x0000000500107c82 */ /* 0x000fe40008000000 */
[----:B------:R-:W-:Y:S01]  /*59f0*/  ULEA UR8, UR8, UR4, 0x14 ;  /* 0x0000000408087291 */ /* 0x000fe2000f8ea0ff */
[----:B------:R-:W-:-:S11]  /*5a00*/  UMOV UR15, UR18 ;  /* 0x00000012000f7c82 */ /* 0x000fd60008000000 */
.L_x_116:
[----:B------:R-:W-:Y:S02]  /*5a10*/  UIADD3 UR17, UPT, UPT, UR17, 0x1, URZ ;  /* 0x0000000111117890 */ /* 0x000fe4000fffe0ff */
[----:B--2---:R-:W-:Y:S02]  /*5a20*/  ULEA UR7, UR15, UR6, 0x3 ;  /* 0x000000060f077291 */ /* 0x004fe4000f8e18ff */
[----:B------:R-:W-:Y:S01]  /*5a30*/  UISETP.NE.AND UP3, UPT, UR17, URZ, UPT ;  /* 0x000000ff1100728c */ /* 0x000fe2000bf65270 */
[----:B---3--:R-:W-:Y:S10]  /*5a40*/  @P2 BRA `(.L_x_114) ;  /* 0x00000000000c2947 */ /* 0x008ff40003800000 */
[----:B-1----:R-:W-:Y:S04]  /*5a50*/  SHF.L.U32 R2, R8, 0x1f, RZ ;  /* 0x0000001f08027819 */ /* 0x002fe800000006ff */
[----:B------:R-:W1:Y:S02]  /*5a60*/  SYNCS.PHASECHK.TRANS64.TRYWAIT P0, [UR7], R2 ;  /* 0x00000002ff0075a7 */ /* 0x000e640008001107 */
[----:B-1----:R-:W-:Y:S05]  /*5a70*/  @!P0 BRA `(.L_x_115) ;  /* 0x0000004400d88947 */ /* 0x002fea0003800000 */
.L_x_114:
[----:B------:R-:W-:Y:S01]  /*5a80*/  UISETP.NE.AND UP0, UPT, UR16, 0x1, UPT ;  /* 0x000000011000788c */ /* 0x000fe2000bf05270 */
[----:B------:R-:W-:Y:S01]  /*5a90*/  PLOP3.LUT P2, PT, PT, PT, PT, 0x80, 0x8 ;  /* 0x000000000008781c */ /* 0x000fe20003f4f070 */
[----:B------:R-:W-:Y:S02]  /*5aa0*/  UIADD3 UR18, UPT, UPT, UR15, 0x1, URZ ;  /* 0x000000010f127890 */ /* 0x000fe4000fffe0ff */
[----:B------:R-:W-:Y:S02]  /*5ab0*/  ULEA UR24, UR15, UR13, 0x7 ;  /* 0x0000000d0f187291 */ /* 0x000fe4000f8e38ff */
[----:B------:R-:W-:Y:S01]  /*5ac0*/  UISETP.NE.AND UP1, UPT, UR18, 0x36, UPT ;  /* 0x000000361200788c */ /* 0x000fe2000bf25270 */
[----:B------:R-:W-:Y:S01]  /*5ad0*/  PLOP3.LUT P0, PT, PT, PT, UP0, 0x80, 0x8 ;  /* 0x000000000008781c */ /* 0x000fe20003f0f008 */
[----:B------:R-:W-:Y:S02]  /*5ae0*/  ULEA UR26, UR15, UR12, 0x7 ;  /* 0x0000000c0f1a7291 */ /* 0x000fe4000f8e38ff */
[----:B------:R-:W-:Y:S02]  /*5af0*/  USEL UR14, URZ, 0x1, UP1 ;  /* 0x00000001ff0e7887 */ /* 0x000fe40008800000 */
[----:B------:R-:W-:Y:S02]  /*5b00*/  USEL UR18, UR18, URZ, UP1 ;  /* 0x000000ff12127287 */ /* 0x000fe40008800000 */
[----:B------:R-:W-:Y:S02]  /*5b10*/  UIADD3 UR7, UPT, UPT, UR7, 0x1b0, URZ ;  /* 0x000001b007077890 */ /* 0x000fe4000fffe0ff */
[----:B------:R-:W-:Y:S01]  /*5b20*/  @UP0 ULEA UR4, UR18, UR6, 0x3 ;  /* 0x0000000612040291 */ /* 0x000fe2000f8e18ff */
[----:B------:R-:W-:Y:S01]  /*5b30*/  LOP3.LUT R8, R8, UR14, RZ, 0x3c, !PT ;  /* 0x0000000e08087c12 */ /* 0x000fe2000f8e3cff */
[----:B------:R-:W-:Y:S01]  /*5b40*/  UMOV UR25, 0xc0004010 ;  /* 0xc000401000197882 */ /* 0x000fe20000000000 */
[----:B------:R-:W-:Y:S01]  /*5b50*/  UMOV UR27, 0xc0004010 ;  /* 0xc0004010001b7882 */ /* 0x000fe20000000000 */
[----:B------:R-:W-:Y:S01]  /*5b60*/  UIADD3 UR16, UPT, UPT, UR16, -0x1, URZ ;  /* 0xffffffff10107890 */ /* 0x000fe2000fffe0ff */
[----:B-1----:R-:W-:Y:S01]  /*5b70*/  @P0 SHF.L.U32 R0, R8, 0x1f, RZ ;  /* 0x0000001f08000819 */ /* 0x002fe200000006ff */
[----:B------:R-:W-:Y:S03]  /*5b80*/  UMOV UR15, UR18 ;  /* 0x00000012000f7c82 */ /* 0x000fe60008000000 */
[----:B------:R2:W3:Y:S01]  /*5b90*/  @P0 SYNCS.PHASECHK.TRANS64.TRYWAIT P2, [UR4], R0 ;  /* 0x00000000ff0005a7 */ /* 0x0004e20008041104 */
[----:B------:R2:W-:Y:S01]  /*5ba0*/  UTCQMMA gdesc[UR26], gdesc[UR24], tmem[UR8], tmem[UR22], idesc[UR23], UP2 ;  /* 0x00ff16181a0075ea */ /* 0x0005e20009000308 */
[----:B------:R-:W-:Y:S01]  /*5bb0*/  UPLOP3.LUT UP2, UPT, UPT, UPT, UPT, 0x80, 0x8 ;  /* 0x000000000008789c */ /* 0x000fe20003f4f070 */
[----:B------:R2:W-:Y:S01]  /*5bc0*/  UTCBAR.MULTICAST [UR7], URZ, UR10 ;  /* 0x000000ff070073e9 */ /* 0x0005e2000800080a */
[----:B------:R-:W-:Y:S09]  /*5bd0*/  BRA.U UP3, `(.L_x_116) ;  /* 0xfffffffd038c7547 */ /* 0x000ff2000b83ffff */
.L_x_113:
[----:B------:R-:W-:Y:S01]  /*5be0*/  UIADD3 UR19, UPT, UPT, UR19, 0x1, URZ ;  /* 0x0000000113137890 */ /* 0x000fe2000fffe0ff */
[C---:B------:R-:W-:Y:S01]  /*5bf0*/  ISETP.NE.AND P0, PT, R10.reuse, 0x2, PT ;  /* 0x000000020a00780c */ /* 0x040fe20003f05270 */
[----:B------:R-:W-:Y:S02]  /*5c00*/  UIADD3 UR9, UPT, UPT, UR9, 0x3a0, URZ ;  /* 0x000003a009097890 */ /* 0x000fe4000fffe0ff */
[----:B------:R-:W-:Y:S01]  /*5c10*/  UISETP.NE.AND UP0, UPT, UR19, 0x4, UPT ;  /* 0x000000041300788c */ /* 0x000fe2000bf05270 */
[----:B-12---:R-:W-:Y:S02]  /*5c20*/  SEL R0, RZ, 0x1, P0 ;  /* 0x00000001ff007807 */ /* 0x006fe40000000000 */
[----:B------:R-:W-:Y:S01]  /*5c30*/  SEL R10, R10, RZ, P0 ;  /* 0x000000ff0a0a7207 */ /* 0x000fe20000000000 */
[----:B------:R-:W-:Y:S01]  /*5c40*/  USEL UR4, URZ, 0x1, UP0 ;  /* 0x00000001ff047887 */ /* 0x000fe20008000000 */
[----:B------:R-:W-:Y:S01]  /*5c50*/  LOP3.LUT R9, R9, R0, RZ, 0x3c, !PT ;  /* 0x0000000009097212 */ /* 0x000fe200078e3cff */
[----:B------:R-:W-:Y:S01]  /*5c60*/  USEL UR19, UR19, URZ, UP0 ;  /* 0x000000ff13137287 */ /* 0x000fe20008000000 */
[----:B------:R1:W-:Y:S03]  /*5c70*/  UTCBAR [UR9], URZ ;  /* 0x000000ff090073e9 */ /* 0x0003e600080000ff */
[----:B------:R-:W-:Y:S01]  /*5c80*/  LOP3.LUT R11, R11, UR4, RZ, 0x3c, !PT ;  /* 0x000000040b0b7c12 */ /* 0x000fe2000f8e3cff */
[----:B------:R-:W-:Y:S07]  /*5c90*/  @P1 BRA `(.L_x_117) ;  /* 0xfffffff800c41947 */ /* 0x000fee000383ffff */
[----:B------:R-:W2:Y:S01]  /*5ca0*/  S2UR UR4, SR_CgaCtaId ;  /* 0x00000000000479c3 */ /* 0x000ea20000008800 */
[----:B------:R-:W-:Y:S01]  /*5cb0*/  ELECT P0, URZ, PT ;  /* 0x0000000000ff782f */ /* 0x000fe20003800000 */
[----:B------:R-:W-:Y:S01]  /*5cc0*/  IMAD.MOV.U32 R0, RZ, RZ, 0x1 ;  /* 0x00000001ff007424 */ /* 0x000fe200078e00ff */
[----:B------:R-:W-:Y:S01]  /*5cd0*/  UIADD3 UR6, UPT, UPT, UR6, 0x3c0, URZ ;  /* 0x000003c006067890 */ /* 0x000fe2000fffe0ff */
[----:B------:R-:W-:Y:S01]  /*5ce0*/  SHF.L.U32 R2, R11, 0x1f, RZ ;  /* 0x0000001f0b027819 */ /* 0x000fe200000006ff */
[----:B------:R-:W-:-:S03]  /*5cf0*/  UMOV UR5, 0x40 ;  /* 0x0000004000057882 */ /* 0x000fc60000000000 */
[----:B------:R-:W-:Y:S01]  /*5d00*/  UVIRTCOUNT.DEALLOC.SMPOOL 0x80 ;  /* 0x000000800000784c */ /* 0x000fe20000000000 */
[----:B--2---:R-:W-:Y:S02]  /*5d10*/  ULEA UR4, UR4, UR5, 0x18 ;  /* 0x0000000504047291 */ /* 0x004fe4000f8ec0ff */
[----:B------:R-:W-:-:S07]  /*5d20*/  ULEA UR5, UR19, UR6, 0x3 ;  /* 0x0000000613057291 */ /* 0x000fce000f8e18ff */
[----:B------:R2:W-:Y:S02]  /*5d30*/  @P0 STS.U8 [UR4+0x1c], R0 ;  /* 0x00001c00ff000988 */ /* 0x0005e40008000004 */
[----:B------:R-:W4:Y:S02]  /*5d40*/  SYNCS.PHASECHK.TRANS64.TRYWAIT P0, [UR5], R2 ;  /* 0x00000002ff0075a7 */ /* 0x000f240008001105 */
[----:B--2-4-:R-:W-:Y:S05]  /*5d50*/  @!P0 BRA `(.L_x_118) ;  /* 0x0000004400388947 */ /* 0x014fea0003800000 */
.L_x_273:
[----:B------:R-:W-:-:S04]  /*5d60*/  UIADD3 UR7, UPT, UPT, UR19, 0x1, URZ ;  /* 0x0000000113077890 */ /* 0x000fc8000fffe0ff */
[----:B------:R-:W-:-:S04]  /*5d70*/  UISETP.NE.AND UP0, UPT, UR7, 0x4, UPT ;  /* 0x000000040700788c */ /* 0x000fc8000bf05270 */
[----:B------:R-:W-:Y:S02]  /*5d80*/  USEL UR8, URZ, 0x1, UP0 ;  /* 0x00000001ff087887 */ /* 0x000fe40008000000 */
[----:B------:R-:W-:-:S04]  /*5d90*/  USEL UR7, UR7, URZ, UP0 ;  /* 0x000000ff07077287 */ /* 0x000fc80008000000 */
[----:B------:R-:W-:Y:S01]  /*5da0*/  ULEA UR5, UR7, UR6, 0x3 ;  /* 0x0000000607057291 */ /* 0x000fe2000f8e18ff */
[----:B--2---:R-:W-:-:S04]  /*5db0*/  LOP3.LUT R2, R11, UR8, RZ, 0x3c, !PT ;  /* 0x000000080b027c12 */ /* 0x004fc8000f8e3cff */
[----:B------:R-:W-:-:S04]  /*5dc0*/  SHF.L.U32 R3, R2, 0x1f, RZ ;  /* 0x0000001f02037819 */ /* 0x000fc800000006ff */
[----:B------:R-:W2:Y:S02]  /*5dd0*/  SYNCS.PHASECHK.TRANS64.TRYWAIT P0, [UR5], R3 ;  /* 0x00000003ff0075a7 */ /* 0x000ea40008001105 */
[----:B--2---:R-:W-:Y:S05]  /*5de0*/  @!P0 BRA `(.L_x_119) ;  /* 0x00000044002c8947 */ /* 0x004fea0003800000 */
.L_x_275:
[----:B------:R-:W-:-:S04]  /*5df0*/  UIADD3 UR7, UPT, UPT, UR7, 0x1, URZ ;  /* 0x0000000107077890 */ /* 0x000fc8000fffe0ff */
[----:B------:R-:W-:-:S04]  /*5e00*/  UISETP.NE.AND UP0, UPT, UR7, 0x4, UPT ;  /* 0x000000040700788c */ /* 0x000fc8000bf05270 */
[----:B------:R-:W-:Y:S02]  /*5e10*/  USEL UR8, URZ, 0x1, UP0 ;  /* 0x00000001ff087887 */ /* 0x000fe40008000000 */
[----:B------:R-:W-:-:S04]  /*5e20*/  USEL UR7, UR7, URZ, UP0 ;  /* 0x000000ff07077287 */ /* 0x000fc80008000000 */
[----:B------:R-:W-:Y:S01]  /*5e30*/  ULEA UR5, UR7, UR6, 0x3 ;  /* 0x0000000607057291 */ /* 0x000fe2000f8e18ff */
[----:B------:R-:W-:-:S04]  /*5e40*/  LOP3.LUT R2, R2, UR8, RZ, 0x3c, !PT ;  /* 0x0000000802027c12 */ /* 0x000fc8000f8e3cff */
[----:B--2---:R-:W-:-:S04]  /*5e50*/  SHF.L.U32 R3, R2, 0x1f, RZ ;  /* 0x0000001f02037819 */ /* 0x004fc800000006ff */
[----:B------:R-:W2:Y:S02]  /*5e60*/  SYNCS.PHASECHK.TRANS64.TRYWAIT P0, [UR5], R3 ;  /* 0x00000003ff0075a7 */ /* 0x000ea40008001105 */
[----:B--2---:R-:W-:Y:S05]  /*5e70*/  @!P0 BRA `(.L_x_120) ;  /* 0x0000004400208947 */ /* 0x004fea0003800000 */
.L_x_277:
[----:B------:R-:W-:-:S04]  /*5e80*/  UIADD3 UR7, UPT, UPT, UR7, 0x1, URZ ;  /* 0x0000000107077890 */ /* 0x000fc8000fffe0ff */
[----:B------:R-:W-:-:S04]  /*5e90*/  UISETP.NE.AND UP0, UPT, UR7, 0x4, UPT ;  /* 0x000000040700788c */ /* 0x000fc8000bf05270 */
[----:B------:R-:W-:Y:S02]  /*5ea0*/  USEL UR5, URZ, 0x1, UP0 ;  /* 0x00000001ff057887 */ /* 0x000fe40008000000 */
[----:B------:R-:W-:-:S04]  /*5eb0*/  USEL UR7, UR7, URZ, UP0 ;  /* 0x000000ff07077287 */ /* 0x000fc80008000000 */
[----:B------:R-:W-:Y:S01]  /*5ec0*/  ULEA UR7, UR7, UR6, 0x3 ;  /* 0x0000000607077291 */ /* 0x000fe2000f8e18ff */
[----:B------:R-:W-:-:S04]  /*5ed0*/  LOP3.LUT R2, R2, UR5, RZ, 0x3c, !PT ;  /* 0x0000000502027c12 */ /* 0x000fc8000f8e3cff */
[----:B------:R-:W-:-:S04]  /*5ee0*/  SHF.L.U32 R2, R2, 0x1f, RZ ;  /* 0x0000001f02027819 */ /* 0x000fc800000006ff */
[----:B------:R-:W4:Y:S02]  /*5ef0*/  SYNCS.PHASECHK.TRANS64.TRYWAIT P0, [UR7], R2 ;  /* 0x00000002ff0075a7 */ /* 0x000f240008001107 */
[----:B----4-:R-:W-:Y:S05]  /*5f00*/  @!P0 BRA `(.L_x_121) ;  /* 0x0000004400148947 */ /* 0x010fea0003800000 */
.L_x_279:
[----:B------:R-:W-:Y:S01]  /*5f10*/  NOP ;  /* 0x0000000000007918 */ /* 0x000fe20000000000 */
[----:B--2---:R-:W2:Y:S01]  /*5f20*/  LDS R0, [UR4+0x14] ;  /* 0x00001404ff007984 */ /* 0x004ea20008000800 */
[----:B------:R-:W-:Y:S01]  /*5f30*/  ULOP3.LUT UR6, UR20, 0xffff, URZ, 0xc0, !UPT ;  /* 0x0000ffff14067892 */ /* 0x000fe2000f8ec0ff */
[----:B------:R-:W-:Y:S01]  /*5f40*/  UMOV UR8, 0xffff ;  /* 0x0000ffff00087882 */ /* 0x000fe20000000000 */
[----:B------:R-:W-:Y:S02]  /*5f50*/  UMOV UR5, 0x1 ;  /* 0x0000000100057882 */ /* 0x000fe40000000000 */
[----:B------:R-:W-:-:S04]  /*5f60*/  USHF.R.U32.HI UR6, URZ, 0x5, UR6 ;  /* 0x00000005ff067899 */ /* 0x000fc80008011606 */
[----:B------:R-:W-:Y:S02]  /*5f70*/  USHF.L.U32 UR8, UR8, UR6, URZ ;  /* 0x0000000608087299 */ /* 0x000fe400080006ff */
[----:B------:R-:W-:-:S04]  /*5f80*/  USHF.L.U32 UR5, UR5, UR6, URZ ;  /* 0x0000000605057299 */ /* 0x000fc800080006ff */
[----:B--2---:R-:W-:-:S04]  /*5f90*/  LOP3.LUT R0, R0, UR8, RZ, 0xc0, !PT ;  /* 0x0000000800007c12 */ /* 0x004fc8000f8ec0ff */
[----:B------:R-:W-:-:S13]  /*5fa0*/  ISETP.NE.AND P0, PT, R0, UR8, PT ;  /* 0x0000000800007c0c */ /* 0x000fda000bf05270 */
[----:B------:R-:W-:Y:S05]  /*5fb0*/  @P0 BRA `(.L_x_122) ;  /* 0x0000000000580947 */ /* 0x000fea0003800000 */
[----:B------:R-:W2:Y:S02]  /*5fc0*/  LDS R0, [UR4+0x18] ;  /* 0x00001804ff007984 */ /* 0x000ea40008000800 */
[----:B--2---:R-:W-:-:S04]  /*5fd0*/  LOP3.LUT R0, R0, UR5, RZ, 0xc0, !PT ;  /* 0x0000000500007c12 */ /* 0x004fc8000f8ec0ff */
[----:B------:R-:W-:-:S13]  /*5fe0*/  ISETP.NE.AND P0, PT, R0, UR5, PT ;  /* 0x0000000500007c0c */ /* 0x000fda000bf05270 */
[----:B------:R-:W-:Y:S05]  /*5ff0*/  @P0 BRA `(.L_x_123) ;  /* 0x00000000003c0947 */ /* 0x000fea0003800000 */
[----:B------:R-:W2:Y:S01]  /*6000*/  S2R R2, SR_LANEID ;  /* 0x0000000000027919 */ /* 0x000ea20000000000 */
[----:B------:R-:W-:Y:S01]  /*6010*/  ULOP3.LUT UR8, URZ, UR8, URZ, 0x33, !UPT ;  /* 0x00000008ff087292 */ /* 0x000fe2000f8e33ff */
[----:B------:R-:W-:Y:S02]  /*6020*/  VOTEU.ANY UR7, UPT, PT ;  /* 0x0000000000077886 */ /* 0x000fe400038e0100 */
[----:B------:R-:W-:-:S03]  /*6030*/  UFLO.U32 UR7, UR7 ;  /* 0x00000007000772bd */ /* 0x000fc600080e0000 */
[----:B------:R-:W-:-:S04]  /*6040*/  IMAD.U32 R0, RZ, RZ, UR8 ;  /* 0x00000008ff007e24 */ /* 0x000fc8000f8e00ff */
[----:B------:R4:W1:Y:S02]  /*6050*/  REDUX UR6, R0 ;  /* 0x00000000000673c4 */ /* 0x0008640000000000 */
[----:B------:R1:W-:Y:S01]  /*6060*/  UTCATOMSWS.AND URZ, UR8 ;  /* 0x0000000800ff79e3 */ /* 0x0003e20008000000 */
[----:B--2---:R-:W-:Y:S02]  /*6070*/  ISETP.EQ.U32.AND P0, PT, R2, UR7, PT ;  /* 0x0000000702007c0c */ /* 0x004fe4000bf02070 */
[----:B----4-:R-:W-:Y:S02]  /*6080*/  LOP3.LUT R0, RZ, UR5, RZ, 0x33, !PT ;  /* 0x00000005ff007c12 */ /* 0x010fe4000f8e33ff */
[----:B-1----:R-:W-:Y:S02]  /*6090*/  MOV R2, UR6 ;  /* 0x0000000600027c02 */ /* 0x002fe40008000f00 */
[----:B------:R-:W1:Y:S07]  /*60a0*/  REDUX UR5, R0 ;  /* 0x00000000000573c4 */ /* 0x000e6e0000000000 */
[----:B------:R2:W-:Y:S01]  /*60b0*/  @P0 ATOMS.AND RZ, [UR4+0x14], R2 ;  /* 0x00001402ffff098c */ /* 0x0005e2000a800004 */
[----:B-1----:R-:W-:-:S05]  /*60c0*/  IMAD.U32 R0, RZ, RZ, UR5 ;  /* 0x00000005ff007e24 */ /* 0x002fca000f8e00ff */
[----:B------:R2:W-:Y:S01]  /*60d0*/  @P0 ATOMS.AND RZ, [UR4+0x18], R0 ;  /* 0x00001800ffff098c */ /* 0x0005e2000a800004 */
[----:B------:R-:W-:Y:S05]  /*60e0*/  BRA `(.L_x_124) ;  /* 0x0000000000147947 */ /* 0x000fea0003800000 */
.L_x_123:
[----:B------:R-:W-:Y:S02]  /*60f0*/  MOV R2, 0x6110 ;  /* 0x0000611000027802 */ /* 0x000fe40000000f00 */
[----:B-1-3-5:R-:W-:Y:S05]  /*6100*/  CALL.REL.NOINC `($__internal_0_$__cuda_sm10x_tcgen05_guardrail_trap_col_being_dealloced_not_returned_by_alloc) ;  /* 0x0000004400307944 */ /* 0x02afea0003c00000 */
[----:B------:R-:W-:Y:S05]  /*6110*/  BRA `(.L_x_124) ;  /* 0x0000000000087947 */ /* 0x000fea0003800000 */
.L_x_122:
[----:B------:R-:W-:Y:S02]  /*6120*/  MOV R2, 0x6140 ;  /* 0x0000614000027802 */ /* 0x000fe40000000f00 */
[----:B-1-3-5:R-:W-:Y:S05]  /*6130*/  CALL.REL.NOINC `($__internal_2_$__cuda_sm10x_tcgen05_guardrail_trap_unallocated_columns_being_dealloced) ;  /* 0x00000044003c7944 */ /* 0x02afea0003c00000 */
.L_x_124:
[----:B------:R-:W-:Y:S01]  /*6140*/  NOP ;  /* 0x0000000000007918 */ /* 0x000fe20000000000 */
[----:B------:R-:W-:Y:S05]  /*6150*/  EXIT ;  /* 0x000000000000794d */ /* 0x000fea0003800000 */
.L_x_106:
[----:B------:R-:W-:-:S09]  /*6160*/  UISETP.NE.OR UP0, UPT, UR10, 0x3, !UP3 ;  /* 0x000000030a00788c */ /* 0x000fd2000df05670 */
[----:B------:R-:W-:Y:S05]  /*6170*/  BRA.U UP0, `(.L_x_125) ;  /* 0x0000000900e87547 */ /* 0x000fea000b800000 */
[----:B------:R-:W1:Y:S01]  /*6180*/  LDCU UR25, c[0x0][0x370] ;  /* 0x00006e00ff1977ac */ /* 0x000e620008000800 */
[----:B------:R-:W2:Y:S01]  /*6190*/  LDC.64 R16, c[0x0][0x348] ;  /* 0x0000d200ff107b82 */ /* 0x000ea20000000a00 */
[----:B------:R-:W-:Y:S02]  /*61a0*/  HFMA2 R13, -RZ, RZ, 0, 0 ;  /* 0x00000000ff0d7431 */ /* 0x000fe400000001ff */
[----:B------:R-:W-:Y:S01]  /*61b0*/  IMAD.MOV.U32 R15, RZ, RZ, 0x1 ;  /* 0x00000001ff0f7424 */ /* 0x000fe200078e00ff */
[----:B------:R-:W1:Y:S01]  /*61c0*/  LDCU.128 UR20, c[0x0][0xb10] ;  /* 0x00016200ff1477ac */ /* 0x000e620008000c00 */
[----:B------:R-:W-:Y:S01]  /*61d0*/  IMAD.MOV.U32 R14, RZ, RZ, RZ ;  /* 0x000000ffff0e7224 */ /* 0x000fe200078e00ff */
[----:B------:R-:W-:Y:S01]  /*61e0*/  MOV R7, 0x1000 ;  /* 0x0000100000077802 */ /* 0x000fe20000000f00 */
[----:B------:R-:W3:Y:S01]  /*61f0*/  LDCU UR24, c[0x0][0x374] ;  /* 0x00006e80ff1877ac */ /* 0x000ee20008000800 */
[----:B------:R-:W4:Y:S01]  /*6200*/  LDC.64 R2, c[0x0][0x888] ;  /* 0x00022200ff027b82 */ /* 0x000f220000000a00 */
[----:B------:R-:W3:Y:S01]  /*6210*/  LDCU UR13, c[0x0][0xb0c] ;  /* 0x00016180ff0d77ac */ /* 0x000ee20008000800 */
[----:B------:R-:W3:Y:S06]  /*6220*/  LDCU UR18, c[0x0][0xb20] ;  /* 0x00016400ff1277ac */ /* 0x000eec0008000800 */
[----:B------:R-:W2:Y:S01]  /*6230*/  LDC.64 R4, c[0x0][0x890] ;  /* 0x00022400ff047b82 */ /* 0x000ea20000000a00 */
[----:B------:R-:W3:Y:S01]  /*6240*/  LDCU UR4, c[0x0][0xb30] ;  /* 0x00016600ff0477ac */ /* 0x000ee20008000800 */
[----:B------:R-:W-:Y:S01]  /*6250*/  UMOV UR19, 0x400 ;  /* 0x0000040000137882 */ /* 0x000fe20000000000 */
[----:B------:R-:W-:-:S02]  /*6260*/  UISETP.GE.AND UP0, UPT, UR37, 0x1, UPT ;  /* 0x000000012500788c */ /* 0x000fc4000bf06270 */
[----:B------:R-:W-:Y:S02]  /*6270*/  ULEA UR19, UR54, UR19, 0x18 ;  /* 0x0000001336137291 */ /* 0x000fe4000f8ec0ff */
[----:B------:R-:W-:Y:S02]  /*6280*/  UP2UR UR5, UPR, URZ, 0x1 ;  /* 0x00000001ff057883 */ /* 0x000fe40008000000 */
[----:B-1----:R-:W-:Y:S02]  /*6290*/  UIMAD.WIDE.U32 UR10, UR25, UR20, URZ ;  /* 0x00000014190a72a5 */ /* 0x002fe4000f8e00ff */
[----:B------:R-:W-:Y:S02]  /*62a0*/  UIADD3 UR5, UPT, UPT, UR19, 0x360, URZ ;  /* 0x0000036013057890 */ /* 0x000fe4000fffe0ff */
[----:B---3--:R-:W-:Y:S02]  /*62b0*/  UIMAD.WIDE.U32 UR8, UR24, UR23, URZ ;  /* 0x00000017180872a5 */ /* 0x008fe4000f8e00ff */
[----:B------:R-:W-:-:S02]  /*62c0*/  UPLOP3.LUT UP3, UPT, UPT, UPT, UPT, 0x40, 0x4 ;  /* 0x000000000004789c */ /* 0x000fc40003f6e870 */
[----:B------:R-:W-:Y:S01]  /*62d0*/  UISETP.NE.AND UP4, UPT, UR37, 0x1, UPT ;  /* 0x000000012500788c */ /* 0x000fe2000bf85270 */
[----:B------:R-:W1:Y:S01]  /*62e0*/  LDCU.64 UR6, c[0x0][0xb28] ;  /* 0x00016500ff0677ac */ /* 0x000e620008000a00 */
[----:B------:R-:W-:Y:S02]  /*62f0*/  UISETP.NE.AND UP6, UPT, UR13, 0x1, UPT ;  /* 0x000000010d00788c */ /* 0x000fe4000bfc5270 */
[----:B------:R-:W-:Y:S02]  /*6300*/  UISETP.NE.AND UP5, UPT, UR22, 0x1, UPT ;  /* 0x000000011600788c */ /* 0x000fe4000bfa5270 */
[----:B------:R-:W-:Y:S02]  /*6310*/  UPRMT UR54, UR54, 0x654, UR5 ;  /* 0x0000065436367896 */ /* 0x000fe40008000005 */
[----:B------:R-:W-:Y:S02]  /*6320*/  USHF.R.U32.HI UR28, URZ, UR21, UR11 ;  /* 0x00000015ff1c7299 */ /* 0x000fe4000801160b */
[----:B------:R-:W-:-:S02]  /*6330*/  USHF.R.U32.HI UR27, URZ, UR18, UR9 ;  /* 0x00000012ff1b7299 */ /* 0x000fc40008011609 */
[----:B------:R-:W-:-:S11]  /*6340*/  UISETP.NE.AND UP2, UPT, UR4, 0x1, UPT ;  /* 0x000000010400788c */ /* 0x000fd6000bf45270 */
.L_x_133:
[C---:B------:R-:W-:Y:S02]  /*6350*/  LEA R12, R14.reuse, UR19, 0x3 ;  /* 0x000000130e0c7c11 */ /* 0x040fe4000f8e18ff */
[----:B------:R-:W-:Y:S02]  /*6360*/  SHF.L.U32 R0, R13, 0x1f, RZ ;  /* 0x0000001f0d007819 */ /* 0x000fe400000006ff */
[----:B------:R-:W-:Y:S02]  /*6370*/  LEA R8, R14, UR19, 0x4 ;  /* 0x000000130e087c11 */ /* 0x000fe4000f8e20ff */
[----:B---3--:R-:W3:Y:S02]  /*6380*/  SYNCS.PHASECHK.TRANS64.TRYWAIT P0, [R12+URZ+0x380], R0 ;  /* 0x000380000c0075a7 */ /* 0x008ee400080011ff */
[----:B---3--:R-:W-:Y:S05]  /*6390*/  @!P0 BRA `(.L_x_126) ;  /* 0x0000004000088947 */ /* 0x008fea0003800000 */
.L_x_280:
[----:B------:R-:W1:Y:S01]  /*63a0*/  LDS.128 R8, [R8+0x410] ;  /* 0x0004100008087984 */ /* 0x000e620000000c00 */
[----:B------:R-:W-:Y:S01]  /*63b0*/  UISETP.GE.AND UP0, UPT, UR37, 0x1, UPT ;  /* 0x000000012500788c */ /* 0x000fe2000bf06270 */
[----:B------:R-:W-:Y:S01]  /*63c0*/  @!PT LDS RZ, [RZ] ;  /* 0x00000000fffff984 */ /* 0x000fe20000000800 */
[----:B------:R-:W-:Y:S01]  /*63d0*/  @!PT LDS RZ, [RZ] ;  /* 0x00000000fffff984 */ /* 0x000fe20000000800 */
[----:B------:R-:W-:Y:S01]  /*63e0*/  @!PT LDS RZ, [RZ] ;  /* 0x00000000fffff984 */ /* 0x000fe20000000800 */
[----:B------:R-:W-:Y:S01]  /*63f0*/  @!PT LDS RZ, [RZ] ;  /* 0x00000000fffff984 */ /* 0x000fe20000000800 */
[----:B------:R2:W-:Y:S06]  /*6400*/  MEMBAR.ALL.CTA ;  /* 0x0000000000007992 */ /* 0x0005ec0000008000 */
[----:B--2---:R-:W2:Y:S01]  /*6410*/  FENCE.VIEW.ASYNC.S ;  /* 0x00000000000073c6 */ /* 0x004ea20000000000 */
[----:B-1----:R-:W-:Y:S11]  /*6420*/  LOP3.LUT P0, RZ, R10, 0x1, RZ, 0xc0, !PT ;  /* 0x000000010aff7812 */ /* 0x002ff6000780c0ff */
[----:B------:R-:W-:Y:S02]  /*6430*/  @!UPT UIADD3 URZ, UPT, UPT, URZ, URZ, URZ ;  /* 0x000000fffffff290 */ /* 0x000fe4000fffe0ff */
[----:B--2---:R-:W-:Y:S01]  /*6440*/  VOTEU.ANY UP1, P0 ;  /* 0x0000000000ff7886 */ /* 0x004fe20000020100 */
[----:B------:R-:W-:Y:S11]  /*6450*/  PLOP3.LUT P0, PT, PT, PT, UP1, 0x80, 0x8 ;  /* 0x000000000008781c */ /* 0x000ff60003f0f018 */
[----:B------:R-:W-:Y:S02]  /*6460*/  @!UPT UIADD3 URZ, UPT, UPT, URZ, URZ, URZ ;  /* 0x000000fffffff290 */ /* 0x000fe4000fffe0ff */
[----:B---3--:R-:W-:Y:S02]  /*6470*/  @P0 SHF.R.U32.HI R0, RZ, 0x10, R9 ;  /* 0x00000010ff000819 */ /* 0x008fe40000011609 */
[----:B------:R-:W-:Y:S02]  /*6480*/  @P0 MOV R6, R8 ;  /* 0x0000000800060202 */ /* 0x000fe40000000f00 */
[----:B------:R-:W-:Y:S01]  /*6490*/  @P0 R2UR UR4, R0 ;  /* 0x00000000000402ca */ /* 0x000fe200000e0000 */
[----:B------:R-:W-:Y:S01]  /*64a0*/  VIADD R0, R12, 0x390 ;  /* 0x000003900c007836 */ /* 0x000fe20000000000 */
[----:B------:R-:W-:Y:S02]  /*64b0*/  @P0 LOP3.LUT R8, R9, 0xffff, RZ, 0xc0, !PT ;  /* 0x0000ffff09080812 */ /* 0x000fe400078ec0ff */
[----:B------:R-:W-:Y:S02]  /*64c0*/  @P0 R2UR UR8, R6 ;  /* 0x00000000060802ca */ /* 0x000fe400000e0000 */
[----:B------:R-:W-:Y:S02]  /*64d0*/  PRMT R0, RZ, 0x654, R0 ;  /* 0x00000654ff007816 */ /* 0x000fe40000000000 */
[----:B------:R-:W-:Y:S02]  /*64e0*/  @P0 R2UR UR5, R8 ;  /* 0x00000000080502ca */ /* 0x000fe400000e0000 */
[----:B------:R1:W-:Y:S03]  /*64f0*/  SYNCS.ARRIVE.TRANS64.RED.A1T0 RZ, [R0+URZ], RZ ;  /* 0x000000ff00ff79a7 */ /* 0x0003e600081004ff */
[----:B------:R-:W-:Y:S04]  /*6500*/  @UP1 UMOV UR29, UR4 ;  /* 0x00000004001d1c82 */ /* 0x000fe80008000000 */
[----:B------:R-:W-:Y:S04]  /*6510*/  @UP1 UMOV UR15, UR8 ;  /* 0x00000008000f1c82 */ /* 0x000fe80008000000 */
[----:B------:R-:W-:Y:S01]  /*6520*/  @UP1 UMOV UR14, UR5 ;  /* 0x00000005000e1c82 */ /* 0x000fe20008000000 */
[----:B------:R-:W-:Y:S05]  /*6530*/  BRA.U !UP0, `(.L_x_127) ;  /* 0x0000000108947547 */ /* 0x000fea000b800000 */
[----:B------:R-:W-:Y:S02]  /*6540*/  UIMAD.WIDE.U32 UR30, UR14, UR23, URZ ;  /* 0x000000170e1e72a5 */ /* 0x000fe4000f8e00ff */
[----:B------:R-:W-:Y:S02]  /*6550*/  UIMAD.WIDE.U32 UR40, UR15, UR20, URZ ;  /* 0x000000140f2872a5 */ /* 0x000fe4000f8e00ff */
[----:B------:R-:W-:Y:S02]  /*6560*/  USEL UR4, UR24, UR27, !UP5 ;  /* 0x0000001b18047287 */ /* 0x000fe4000e800000 */
[----:B------:R-:W-:Y:S02]  /*6570*/  USHF.R.U32.HI UR32, URZ, UR18, UR31 ;  /* 0x00000012ff207299 */ /* 0x000fe4000801161f */
[----:B------:R-:W-:Y:S02]  /*6580*/  UIMAD.WIDE.U32 UR38, UR4, UR6, URZ ;  /* 0x00000006042672a5 */ /* 0x000fe4000f8e00ff */
[----:B------:R-:W-:Y:S02]  /*6590*/  USEL UR9, UR25, UR28, !UP6 ;  /* 0x0000001c19097287 */ /* 0x000fe4000f000000 */
[----:B------:R-:W-:Y:S02]  /*65a0*/  USEL UR8, UR14, UR32, !UP5 ;  /* 0x000000200e087287 */ /* 0x000fe4000e800000 */
[----:B------:R-:W-:Y:S02]  /*65b0*/  UIMAD.WIDE.U32 UR34, UR9, UR6, URZ ;  /* 0x00000006092272a5 */ /* 0x000fe4000f8e00ff */
[----:B------:R-:W-:Y:S02]  /*65c0*/  UIMAD.WIDE.U32 UR16, UR8, UR6, URZ ;  /* 0x00000006081072a5 */ /* 0x000fe4000f8e00ff */
[----:B------:R-:W-:Y:S02]  /*65d0*/  @UP4 USHF.R.U32.HI UR9, URZ, UR7, UR35 ;  /* 0x00000007ff094299 */ /* 0x000fe40008011623 */
[----:B------:R-:W-:Y:S02]  /*65e0*/  USHF.R.U32.HI UR17, URZ, UR7, UR17 ;  /* 0x00000007ff117299 */ /* 0x000fe40008011611 */
[----:B------:R-:W-:Y:S02]  /*65f0*/  UIMAD UR10, UR37, UR9, URZ ;  /* 0x00000009250a72a4 */ /* 0x000fe4000f8e02ff */
[----:B------:R-:W-:Y:S01]  /*6600*/  USEL UR17, UR8, UR17, !UP4 ;  /* 0x0000001108117287 */ /* 0x000fe2000e000000 */
[----:B------:R-:W-:Y:S02]  /*6610*/  UMOV UR31, UR41 ;  /* 0x00000029001f7c82 */ /* 0x000fe40008000000 */
[----:B------:R-:W-:Y:S02]  /*6620*/  USHF.R.U32.HI UR30, URZ, UR21, UR31 ;  /* 0x00000015ff1e7299 */ /* 0x000fe4000801161f */
[----:B------:R-:W-:Y:S02]  /*6630*/  UIADD3 UR16, UPT, UPT, -UR17, URZ, URZ ;  /* 0x000000ff11107290 */ /* 0x000fe4000fffe1ff */
[----:B------:R-:W-:Y:S02]  /*6640*/  USEL UR5, UR15, UR30, !UP6 ;  /* 0x0000001e0f057287 */ /* 0x000fe4000f000000 */
[----:B------:R-:W-:Y:S01]  /*6650*/  UIMAD UR16, UR37, UR16, UR8 ;  /* 0x00000010251072a4 */ /* 0x000fe2000f8e0208 */
[----:B------:R-:W-:Y:S02]  /*6660*/  UMOV UR31, UR39 ;  /* 0x00000027001f7c82 */ /* 0x000fe40008000000 */
[----:B------:R-:W-:Y:S04]  /*6670*/  @UP4 USHF.R.U32.HI UR4, URZ, UR7, UR31 ;  /* 0x00000007ff044299 */ /* 0x000fe8000801161f */
[----:B------:R-:W-:Y:S04]  /*6680*/  UIMAD UR4, UR37, UR4, URZ ;  /* 0x00000004250472a4 */ /* 0x000fe8000f8e02ff */
[----:B------:R-:W-:Y:S04]  /*6690*/  UISETP.GE.AND UP0, UPT, UR8, UR4, UPT ;  /* 0x000000040800728c */ /* 0x000fe8000bf06270 */
[----:B------:R-:W-:Y:S02]  /*66a0*/  UISETP.GE.OR UP0, UPT, UR5, UR10, UP0 ;  /* 0x0000000a0500728c */ /* 0x000fe40008706670 */
[----:B------:R-:W-:Y:S09]  /*66b0*/  UIMAD.WIDE.U32 UR10, UR5, UR6, URZ ;  /* 0x00000006050a72a5 */ /* 0x000ff2000f8e00ff */
[----:B------:R-:W-:Y:S04]  /*66c0*/  @!UP0 USHF.R.U32.HI UR4, URZ, UR7, UR11 ;  /* 0x00000007ff048299 */ /* 0x000fe8000801160b */
[----:B------:R-:W-:Y:S04]  /*66d0*/  @!UP0 USEL UR4, UR5, UR4, !UP4 ;  /* 0x0000000405048287 */ /* 0x000fe8000e000000 */
[----:B------:R-:W-:Y:S02]  /*66e0*/  @!UP0 UIMAD UR12, UR9, UR16, UR4 ;  /* 0x00000010090c82a4 */ /* 0x000fe4000f8e0204 */
[----:B------:R-:W-:Y:S02]  /*66f0*/  @!UP0 UIADD3 UR16, UPT, UPT, UR17, -UR4, URZ ;  /* 0x8000000411108290 */ /* 0x000fe4000fffe0ff */
[----:B------:R-:W-:Y:S02]  /*6700*/  UIADD3 UR9, UPT, UPT, -UR5, URZ, URZ ;  /* 0x000000ff05097290 */ /* 0x000fe4000fffe1ff */
[----:B------:R-:W-:Y:S02]  /*6710*/  UIADD3 UR4, UPT, UPT, -UR8, URZ, URZ ;  /* 0x000000ff08047290 */ /* 0x000fe4000fffe1ff */
[----:B------:R-:W-:Y:S02]  /*6720*/  @!UP0 UIMAD UR8, UR16, UR37, UR5 ;  /* 0x00000025100882a4 */ /* 0x000fe4000f8e0205 */
[----:B------:R-:W-:Y:S02]  /*6730*/  UIMAD UR15, UR13, UR9, UR15 ;  /* 0x000000090d0f72a4 */ /* 0x000fe4000f8e020f */
[----:B------:R-:W-:Y:S01]  /*6740*/  UIMAD UR14, UR22, UR4, UR14 ;  /* 0x00000004160e72a4 */ /* 0x000fe2000f8e020e */
[----:B------:R-:W-:Y:S02]  /*6750*/  @!UP0 UMOV UR5, UR12 ;  /* 0x0000000c00058c82 */ /* 0x000fe40008000000 */
[----:B------:R-:W-:Y:S02]  /*6760*/  UIMAD UR15, UR5, UR13, UR15 ;  /* 0x0000000d050f72a4 */ /* 0x000fe4000f8e020f */
[----:B------:R-:W-:Y:S11]  /*6770*/  UIMAD UR14, UR8, UR22, UR14 ;  /* 0x00000016080e72a4 */ /* 0x000ff6000f8e020e */
[----:B------:R-:W-:Y:S01]  /*6780*/  @!UPT UIADD3 URZ, UPT, UPT, URZ, URZ, URZ ;  /* 0x000000fffffff290 */ /* 0x000fe2000fffe0ff */
.L_x_127:
[----:B------:R-:W2:Y:S01]  /*6790*/  @!UP2 LDCU.128 UR8, c[0x0][0xb10] ;  /* 0x00016200ff08a7ac */ /* 0x000ea20008000c00 */
[C---:B------:R-:W-:Y:S02]  /*67a0*/  ISETP.NE.U32.AND P1, PT, R4.reuse, RZ, PT ;  /* 0x000000ff0400720c */ /* 0x040fe40003f25070 */
[----:B------:R-:W-:Y:S02]  /*67b0*/  ISETP.NE.U32.AND P0, PT, R4, RZ, PT ;  /* 0x000000ff0400720c */ /* 0x000fe40003f05070 */
[C---:B------:R-:W-:Y:S02]  /*67c0*/  ISETP.NE.AND.EX P1, PT, R5.reuse, RZ, PT, P1 ;  /* 0x000000ff0500720c */ /* 0x040fe40003f25310 */
[----:B------:R-:W-:Y:S01]  /*67d0*/  ISETP.NE.AND.EX P0, PT, R5, RZ, PT, P0 ;  /* 0x000000ff0500720c */ /* 0x000fe20003f05300 */
[----:B------:R-:W3:Y:S01]  /*67e0*/  @!UP2 LDCU UR5, c[0x0][0xb0c] ;  /* 0x00016180ff05a7ac */ /* 0x000ee20008000800 */
[----:B------:R-:W-:Y:S01]  /*67f0*/  SHF.L.U32 R6, R15, 0x1f, RZ ;  /* 0x0000001f0f067819 */ /* 0x000fe200000006ff */
[----:B--2---:R-:W-:Y:S04]  /*6800*/  UIMAD.WIDE.U32 UR16, UR15, UR8, URZ ;  /* 0x000000080f1072a5 */ /* 0x004fe8000f8e00ff */
[----:B------:R-:W-:Y:S02]  /*6810*/  @!UP2 USHF.R.U32.HI UR4, URZ, UR9, UR17 ;  /* 0x00000009ff04a299 */ /* 0x000fe40008011611 */
[----:B------:R-:W-:Y:S02]  /*6820*/  UIMAD.WIDE.U32 UR16, UR14, UR11, URZ ;  /* 0x0000000b0e1072a5 */ /* 0x000fe4000f8e00ff */
[----:B---3--:R-:W-:Y:S04]  /*6830*/  @!UP2 UISETP.NE.AND UP0, UPT, UR5, 0x1, UPT ;  /* 0x000000010500a88c */ /* 0x008fe8000bf05270 */
[----:B------:R-:W-:Y:S02]  /*6840*/  @!UP2 USEL UR8, UR15, UR4, !UP0 ;  /* 0x000000040f08a287 */ /* 0x000fe4000c000000 */
[----:B------:R-:W-:Y:S01]  /*6850*/  @!UP2 UISETP.NE.AND UP0, UPT, UR10, 0x1, UPT ;  /* 0x000000010a00a88c */ /* 0x000fe2000bf05270 */
[----:B------:R-:W2:Y:S02]  /*6860*/  @!UP2 LDCU UR4, c[0x0][0xb20] ;  /* 0x00016400ff04a7ac */ /* 0x000ea40008000800 */
[----:B--2---:R-:W-:Y:S04]  /*6870*/  @!UP2 USHF.R.U32.HI UR4, URZ, UR4, UR17 ;  /* 0x00000004ff04a299 */ /* 0x004fe80008011611 */
[----:B------:R-:W-:Y:S04]  /*6880*/  @!UP2 USEL UR9, UR14, UR4, !UP0 ;  /* 0x000000040e09a287 */ /* 0x000fe8000c000000 */
[----:B------:R-:W-:Y:S02]  /*6890*/  @!UP2 UIADD3 UR4, UPT, UPT, -UR8, UR9, URZ ;  /* 0x000000090804a290 */ /* 0x000fe4000fffe1ff */
[----:B------:R-:W-:Y:S02]  /*68a0*/  @!UP2 UIADD3 UR8, UPT, UPT, UR8, -UR9, URZ ;  /* 0x800000090808a290 */ /* 0x000fe4000fffe0ff */
[----:B------:R-:W-:Y:S02]  /*68b0*/  @!UP2 UIMAD UR15, UR4, UR5, UR15 ;  /* 0x00000005040fa2a4 */ /* 0x000fe4000f8e020f */
[----:B------:R-:W-:Y:S01]  /*68c0*/  @!UP2 UIMAD UR14, UR8, UR10, UR14 ;  /* 0x0000000a080ea2a4 */ /* 0x000fe2000f8e020e */
[----:B------:R-:W-:Y:S11]  /*68d0*/  BRA.U UP3, `(.L_x_128) ;  /* 0x0000000103107547 */ /* 0x000ff6000b800000 */
[----:B------:R-:W-:Y:S04]  /*68e0*/  MOV R8, UR26 ;  /* 0x0000001a00087c02 */ /* 0x000fe80008000f00 */
[----:B------:R-:W-:Y:S04]  /*68f0*/  SHF.L.U32 R8, R8, 0x1f, RZ ;  /* 0x0000001f08087819 */ /* 0x000fe800000006ff */
[----:B------:R-:W2:Y:S02]  /*6900*/  SYNCS.PHASECHK.TRANS64.TRYWAIT P2, [UR19+0x378], R8 ;  /* 0x00037808ff0075a7 */ /* 0x000ea40008041113 */
[----:B--2---:R-:W-:Y:S05]  /*6910*/  @!P2 BRA `(.L_x_129) ;  /* 0x0000003800bca947 */ /* 0x004fea0003800000 */
.L_x_128:
[----:B------:R-:W-:Y:S05]  /*6920*/  @!P1 BRA `(.L_x_130) ;  /* 0x00000000002c9947 */ /* 0x000fea0003800000 */
[----:B----4-:R-:W-:Y:S01]  /*6930*/  ISETP.NE.U32.AND P1, PT, R2, RZ, PT ;  /* 0x000000ff0200720c */ /* 0x010fe20003f25070 */
[----:B------:R-:W-:Y:S03]  /*6940*/  IMAD.MOV.U32 R79, RZ, RZ, 0x1 ;  /* 0x00000001ff4f7424 */ /* 0x000fe600078e00ff */
[----:B------:R-:W-:Y:S11]  /*6950*/  ISETP.NE.AND.EX P1, PT, R3, RZ, PT, P1 ;  /* 0x000000ff0300720c */ /* 0x000ff60003f25310 */
[----:B------:R-:W-:Y:S02]  /*6960*/  @!UPT UIADD3 URZ, UPT, UPT, URZ, URZ, URZ ;  /* 0x000000fffffff290 */ /* 0x000fe4000fffe0ff */
[----:B-1----:R-:W1:Y:S01]  /*6970*/  @P1 LDC.64 R8, c[0x0][0x888] ;  /* 0x00022200ff081b82 */ /* 0x002e620000000a00 */
[----:B------:R-:W-:Y:S04]  /*6980*/  @P1 IMAD R0, R4, UR36, RZ ;  /* 0x0000002404001c24 */ /* 0x000fe8000f8e02ff */
[----:B-1----:R-:W-:Y:S04]  /*6990*/  @P1 IMAD.WIDE R8, R0, 0x4, R8 ;  /* 0x0000000400081825 */ /* 0x002fe800078e0208 */
[----:B------:R-:W-:Y:S01]  /*69a0*/  HFMA2 R0, -RZ, RZ, 0, 5.9604644775390625e-08 ;  /* 0x00000001ff007431 */ /* 0x000fe200000001ff */
[----:B-----5:R2:W5:Y:S04]  /*69b0*/  @P1 LDG.E R39, desc[UR52][R8.64] ;  /* 0x0000003408271981 */ /* 0x020568000c1e1900 */
[----:B------:R-:W-:Y:S01]  /*69c0*/  @!P1 PRMT R79, R0, 0x7610, R79 ;  /* 0x00007610004f9816 */ /* 0x000fe2000000004f */
[----:B--2---:R-:W3:Y:S06]  /*69d0*/  @!P1 LDC R39, c[0x0][0x880] ;  /* 0x00022000ff279b82 */ /* 0x004eec0000000800 */
.L_x_130:
[----:B---3-5:R-:W-:Y:S01]  /*69e0*/  @!P0 FSETP.EQ.AND P1, PT, R39, RZ, PT ;  /* 0x000000ff2700820b */ /* 0x028fe20003f22000 */
[----:B------:R-:W-:Y:S01]  /*69f0*/  @!UPT UIADD3 URZ, UPT, UPT, URZ, URZ, URZ ;  /* 0x000000fffffff290 */ /* 0x000fe2000fffe0ff */
[----:B------:R-:W-:Y:S11]  /*6a00*/  @!P0 BRA `(.L_x_131) ;  /* 0x0000000000188947 */ /* 0x000ff60003800000 */
[----:B------:R-:W-:Y:S02]  /*6a10*/  LOP3.LUT P0, RZ, R79, 0xff, RZ, 0xc0, !PT ;  /* 0x000000ff4fff7812 */ /* 0x000fe4000780c0ff */
[----:B----4-:R-:W-:Y:S04]  /*6a20*/  ISETP.NE.U32.AND P1, PT, R2, RZ, PT ;  /* 0x000000ff0200720c */ /* 0x010fe80003f25070 */
[----:B------:R-:W-:Y:S04]  /*6a30*/  ISETP.NE.AND.EX P1, PT, R3, RZ, PT, P1 ;  /* 0x000000ff0300720c */ /* 0x000fe80003f25310 */
[----:B------:R-:W-:Y:S03]  /*6a40*/  PLOP3.LUT P1, PT, P1, PT, PT, 0x8, 0x80 ;  /* 0x000000000080781c */ /* 0x000fe60000f2e170 */
[----:B------:R-:W-:Y:S11]  /*6a50*/  @P0 FSETP.EQ.AND P1, PT, R39, RZ, PT ;  /* 0x000000ff2700020b */ /* 0x000ff60003f22000 */
[----:B------:R-:W-:Y:S02]  /*6a60*/  @!UPT UIADD3 URZ, UPT, UPT, URZ, URZ, URZ ;  /* 0x000000fffffff290 */ /* 0x000fe4000fffe0ff */
.L_x_131:
[----:B------:R-:W2:Y:S01]  /*6a70*/  SYNCS.PHASECHK.TRANS64.TRYWAIT P0, [UR19+0x368], R6 ;  /* 0x00036806ff0075a7 */ /* 0x000ea20008001113 */
[----:B------:R-:W-:Y:S02]  /*6a80*/  ELECT P2, URZ, PT ;  /* 0x0000000000ff782f */ /* 0x000fe40003840000 */
[----:B------:R-:W-:Y:S01]  /*6a90*/  IADD3 R14, PT, PT, R14, 0x1, RZ ;  /* 0x000000010e0e7810 */ /* 0x000fe20007ffe0ff */
[----:B--2---:R-:W-:Y:S10]  /*6aa0*/  @!P0 BRA `(.L_x_132) ;  /* 0x0000003800708947 */ /* 0x004ff40003800000 */
.L_x_283:
[----:B------:R-:W-:Y:S01]  /*6ab0*/  PLOP3.LUT P1, PT, P1, P2, PT, 0xf2, 0x2f ;  /* 0x00000000002f781c */ /* 0x000fe20000f25e72 */
[----:B------:R-:W-:Y:S01]  /*6ac0*/  UMOV UR16, 0x0 ;  /* 0x0000000000107882 */ /* 0x000fe20000000000 */
[----:B------:R-:W-:Y:S01]  /*6ad0*/  UMOV UR17, 0x10000000 ;  /* 0x1000000000117882 */ /* 0x000fe20000000000 */
[----:B------:R-:W-:Y:S01]  /*6ae0*/  UMOV UR12, UR36 ;  /* 0x00000024000c7c82 */ /* 0x000fe20008000000 */
[----:B------:R-:W-:Y:S01]  /*6af0*/  LOP3.LUT R15, R15, 0x1, RZ, 0x3c, !PT ;  /* 0x000000010f0f7812 */ /* 0x000fe200078e3cff */
[----:B------:R-:W-:Y:S01]  /*6b00*/  UPLOP3.LUT UP3, UPT, UPT, UPT, UPT, 0x80, 0x8 ;  /* 0x000000000008789c */ /* 0x000fe20003f6f070 */
[----:B------:R-:W-:Y:S07]  /*6b10*/  UMOV UR36, UR29 ;  /* 0x0000001d00247c82 */ /* 0x000fee0008000000 */
[----:B-1----:R-:W-:Y:S01]  /*6b20*/  @!P1 IADD3 R6, P0, PT, R16, 0x580, RZ ;  /* 0x0000058010069810 */ /* 0x002fe20007f1e0ff */
[----:B------:R-:W-:Y:S03]  /*6b30*/  VOTEU.ALL UP0, P1 ;  /* 0x0000000000ff7886 */ /* 0x000fe60000800000 */
[----:B------:R-:W-:Y:S01]  /*6b40*/  @!P1 R2UR UR5, R6 ;  /* 0x00000000060592ca */ /* 0x000fe200000e0000 */
[----:B------:R-:W-:Y:S01]  /*6b50*/  @!P1 IMAD.X R0, RZ, RZ, R17, P0 ;  /* 0x000000ffff009224 */ /* 0x000fe200000e0611 */
[----:B------:R-:W-:Y:S01]  /*6b60*/  @!UP0 USHF.L.U32 UR10, UR51, 0x6, URZ ;  /* 0x00000006330a8899 */ /* 0x000fe200080006ff */
[----:B------:R-:W-:Y:S01]  /*6b70*/  ISETP.NE.AND P0, PT, R14, 0x2, PT ;  /* 0x000000020e00780c */ /* 0x000fe20003f05270 */
[----:B------:R-:W-:Y:S02]  /*6b80*/  @!UP0 USHF.L.U32 UR11, UR50, 0x6, URZ ;  /* 0x00000006320b8899 */ /* 0x000fe400080006ff */
[----:B------:R-:W-:Y:S01]  /*6b90*/  @!P1 R2UR UR4, R0 ;  /* 0x00000000000492ca */ /* 0x000fe200000e0000 */
[----:B------:R-:W-:Y:S01]  /*6ba0*/  @!UP0 UIADD3 UR8, UPT, UPT, UR19, 0x600, URZ ;  /* 0x0000060013088890 */ /* 0x000fe2000fffe0ff */
[----:B------:R-:W-:Y:S01]  /*6bb0*/  SEL R0, RZ, 0x1, P0 ;  /* 0x00000001ff007807 */ /* 0x000fe20000000000 */
[----:B------:R-:W-:Y:S01]  /*6bc0*/  @!UP0 UIADD3 UR9, UPT, UPT, UR19, 0x360, URZ ;  /* 0x0000036013098890 */ /* 0x000fe2000fffe0ff */
[----:B------:R-:W-:Y:S01]  /*6bd0*/  SEL R14, R14, RZ, P0 ;  /* 0x000000ff0e0e7207 */ /* 0x000fe20000000000 */
[----:B------:R-:W-:Y:S01]  /*6be0*/  VOTEU.ALL UP0, P1 ;  /* 0x0000000000ff7886 */ /* 0x000fe20000800000 */
[----:B------:R-:W-:Y:S01]  /*6bf0*/  LOP3.LUT R13, R13, R0, RZ, 0x3c, !PT ;  /* 0x000000000d0d7212 */ /* 0x000fe200078e3cff */
[----:B------:R-:W-:Y:S01]  /*6c00*/  IMAD.U32 R8, RZ, RZ, UR5 ;  /* 0x00000005ff087e24 */ /* 0x000fe2000f8e00ff */
[----:B------:R-:W-:Y:S02]  /*6c10*/  UIADD3 UR51, UPT, UPT, UR14, UR48, URZ ;  /* 0x000000300e337290 */ /* 0x000fe4000fffe0ff */
[----:B------:R-:W-:Y:S03]  /*6c20*/  UIADD3 UR50, UPT, UPT, UR15, UR49, URZ ;  /* 0x000000310f327290 */ /* 0x000fe6000fffe0ff */
[----:B------:R-:W-:Y:S01]  /*6c30*/  IMAD.U32 R9, RZ, RZ, UR4 ;  /* 0x00000004ff097e24 */ /* 0x000fe2000f8e00ff */
[----:B------:R-:W-:Y:S04]  /*6c40*/  @!P1 R2UR UR4, R8 ;  /* 0x00000000080492ca */ /* 0x000fe800000e0000 */
[----:B------:R-:W-:Y:S11]  /*6c50*/  @!P1 R2UR UR5, R9 ;  /* 0x00000000090592ca */ /* 0x000ff600000e0000 */
[----:B------:R-:W-:Y:S02]  /*6c60*/  @!UPT UIADD3 URZ, UPT, UPT, URZ, URZ, URZ ;  /* 0x000000fffffff290 */ /* 0x000fe4000fffe0ff */
[----:B------:R3:W-:Y:S01]  /*6c70*/  @!UP0 UTMALDG.3D [UR8], [UR4], desc[UR16] ;  /* 0x00001008040085b4 */ /* 0x0007e20008011000 */
[----:B------:R3:W-:Y:S01]  /*6c80*/  @!P1 SYNCS.ARRIVE.TRANS64.RED.A0TR RZ, [UR19+0x360], R7 ;  /* 0x00036007ffff99a7 */ /* 0x0007e20008300413 */
[----:B------:R-:W-:Y:S01]  /*6c90*/  SYNCS.ARRIVE.TRANS64.RED.A1T0 RZ, [UR54], RZ ;  /* 0x000000ffffff79a7 */ /* 0x000fe20008100436 */
[----:B------:R-:W-:Y:S05]  /*6ca0*/  BRA.U UP1, `(.L_x_133) ;  /* 0xfffffff501a87547 */ /* 0x000fea000b83ffff */
[----:B------:R-:W-:Y:S07]  /*6cb0*/  MOV R0, UR19 ;  /* 0x0000001300007c02 */ /* 0x000fee0008000f00 */
.L_x_134:
[----:B-1--4-:R-:W-:-:S04]  /*6cc0*/  SHF.L.U32 R2, R15, 0x1f, RZ ;  /* 0x0000001f0f027819 */ /* 0x012fc800000006ff */
[----:B------:R1:W2:Y:S03]  /*6cd0*/  SYNCS.PHASECHK.TRANS64.TRYWAIT P0, [R0+URZ+0x368], R2 ;  /* 0x00036802000075a7 */ /* 0x0002a600080011ff */
[----:B--2---:R-:W-:Y:S05]  /*6ce0*/  @!P0 NANOSLEEP.SYNCS 0x989680 ;  /* 0x009896800000895d */ /* 0x004fea0003900000 */
[----:B------:R-:W2:Y:S02]  /*6cf0*/  @!P0 SYNCS.PHASECHK.TRANS64 P0, [R0+URZ+0x368], R2 ;  /* 0x00036802000085a7 */ /* 0x000ea400080010ff */
[----:B--23--:R-:W-:Y:S05]  /*6d00*/  @P0 EXIT ;  /* 0x000000000000094d */ /* 0x00cfea0003800000 */
[----:B------:R-:W-:Y:S05]  /*6d10*/  BRA `(.L_x_134) ;  /* 0xfffffffc00e87947 */ /* 0x000fea000383ffff */
.L_x_125:
[----:B------:R-:W-:-:S06]  /*6d20*/  UISETP.GE.AND UP0, UPT, UR10, 0x4, UPT ;  /* 0x000000040a00788c */ /* 0x000fcc000bf06270 */
[----:B------:R-:W-:-:S13]  /*6d30*/  PLOP3.LUT P0, PT, PT, PT, UP0, 0x80, 0x8 ;  /* 0x000000000008781c */ /* 0x000fda0003f0f008 */
[----:B------:R-:W-:Y:S05]  /*6d40*/  @!P0 EXIT ;  /* 0x000000000000894d */ /* 0x000fea0003800000 */
[----:B------:R-:W-:Y:S01]  /*6d50*/  BAR.SYNC.DEFER_BLOCKING 0x6, 0xa0 ;  /* 0x0182800000007b1d */ /* 0x000fe20000010000 */
[C---:B------:R-:W-:Y:S02]  /*6d60*/  IMAD.SHL.U32 R5, R76.reuse, 0x40, RZ ;  /* 0x000000404c057824 */ /* 0x040fe400078e00ff */
[----:B------:R-:W-:Y:S02]  /*6d70*/  HFMA2 R81, -RZ, RZ, 0, 0 ;  /* 0x00000000ff517431 */ /* 0x000fe400000001ff */
[C---:B------:R-:W-:Y:S01]  /*6d80*/  IMAD.SHL.U32 R2, R76.reuse, 0x20, RZ ;  /* 0x000000204c027824 */ /* 0x040fe200078e00ff */
[----:B------:R-:W-:Y:S01]  /*6d90*/  CS2R R82, SRZ ;  /* 0x0000000000527805 */ /* 0x000fe2000001ff00 */
[----:B------:R-:W-:Y:S01]  /*6da0*/  IMAD.SHL.U32 R4, R76, 0x2, RZ ;  /* 0x000000024c047824 */ /* 0x000fe200078e00ff */
[----:B------:R-:W-:Y:S01]  /*6db0*/  UMOV UR57, 0x400 ;  /* 0x0000040000397882 */ /* 0x000fe20000000000 */
[----:B------:R-:W-:Y:S01]  /*6dc0*/  LOP3.LUT R3, R5, 0x180, RZ, 0xc0, !PT ;  /* 0x0000018005037812 */ /* 0x000fe200078ec0ff */
[----:B------:R-:W-:Y:S01]  /*6dd0*/  ULEA UR57, UR54, UR57, 0x18 ;  /* 0x0000003936397291 */ /* 0x000fe2000f8ec0ff */
[----:B------:R-:W-:Y:S01]  /*6de0*/  LOP3.LUT R2, R2, 0xc00, RZ, 0xc0, !PT ;  /* 0x00000c0002027812 */ /* 0x000fe200078ec0ff */
[----:B------:R-:W1:Y:S01]  /*6df0*/  LDC.64 R68, c[0x0][0x888] ;  /* 0x00022200ff447b82 */ /* 0x000e620000000a00 */
[----:B------:R-:W-:Y:S01]  /*6e00*/  LOP3.LUT R4, R3, 0x20, R4, 0xf8, !PT ;  /* 0x0000002003047812 */ /* 0x000fe200078ef804 */
[----:B------:R-:W-:Y:S01]  /*6e10*/  IMAD.SHL.U32 R3, R76, 0x8, RZ ;  /* 0x000000084c037824 */ /* 0x000fe200078e00ff */
[----:B------:R-:W-:Y:S01]  /*6e20*/  LOP3.LUT R2, R2, 0x40, R5, 0xf8, !PT ;  /* 0x0000004002027812 */ /* 0x000fe200078ef805 */
[----:B------:R-:W-:Y:S01]  /*6e30*/  IMAD.U32 R37, R76, 0x10000, RZ ;  /* 0x000100004c257824 */ /* 0x000fe200078e00ff */
[----:B------:R-:W-:Y:S01]  /*6e40*/  UIADD3 UR4, UPT, UPT, UR57, 0x1600, URZ ;  /* 0x0000160039047890 */ /* 0x000fe2000fffe0ff */
[----:B------:R-:W-:Y:S01]  /*6e50*/  IMAD.MOV.U32 R36, RZ, RZ, RZ ;  /* 0x000000ffff247224 */ /* 0x000fe200078e00ff */
[----:B------:R-:W-:Y:S01]  /*6e60*/  LOP3.LUT R3, R4, 0x30, R3, 0x78, !PT ;  /* 0x0000003004037812 */ /* 0x000fe200078e7803 */
[----:B------:R-:W2:Y:S01]  /*6e70*/  LDC.64 R74, c[0x0][0x890] ;  /* 0x00022400ff4a7b82 */ /* 0x000ea20000000a00 */
[----:B------:R-:W-:Y:S01]  /*6e80*/  LOP3.LUT R2, R2, 0x200, R5, 0xf8, !PT ;  /* 0x0000020002027812 */ /* 0x000fe200078ef805 */
[----:B------:R-:W-:Y:S01]  /*6e90*/  IMAD.MOV.U32 R84, RZ, RZ, RZ ;  /* 0x000000ffff547224 */ /* 0x000fe200078e00ff */
[----:B------:R-:W-:Y:S01]  /*6ea0*/  LOP3.LUT R37, R37, 0x600000, RZ, 0xc0, !PT ;  /* 0x0060000025257812 */ /* 0x000fe200078ec0ff */
[----:B------:R-:W-:Y:S01]  /*6eb0*/  IMAD.U32 R85, RZ, RZ, UR4 ;  /* 0x00000004ff557e24 */ /* 0x000fe2000f8e00ff */
[----:B------:R-:W-:Y:S01]  /*6ec0*/  LOP3.LUT R78, R2, R3, RZ, 0xfc, !PT ;  /* 0x00000003024e7212 */ /* 0x000fe200078efcff */
[----:B------:R-:W3:Y:S01]  /*6ed0*/  LDS R0, [UR57+0x430] ;  /* 0x00043039ff007984 */ /* 0x000ee20008000800 */
[----:B------:R-:W-:Y:S01]  /*6ee0*/  IMAD.SHL.U32 R2, R76, 0x10, RZ ;  /* 0x000000104c027824 */ /* 0x000fe200078e00ff */
[----:B------:R-:W4:Y:S01]  /*6ef0*/  LDC.64 R72, c[0x0][0x8b0] ;  /* 0x00022c00ff487b82 */ /* 0x000f220000000a00 */
[----:B------:R-:W-:Y:S01]  /*6f00*/  IADD3 R77, PT, PT, R78, UR57, RZ ;  /* 0x000000394e4d7c10 */ /* 0x000fe2000fffe0ff */
[----:B------:R-:W1:Y:S02]  /*6f10*/  LDCU UR59, c[0x0][0x370] ;  /* 0x00006e00ff3b77ac */ /* 0x000e640008000800 */
[----:B------:R-:W-:Y:S01]  /*6f20*/  LOP3.LUT R2, R2, 0x20, RZ, 0xc0, !PT ;  /* 0x0000002002027812 */ /* 0x000fe200078ec0ff */
[----:B------:R-:W1:Y:S03]  /*6f30*/  LDCU.64 UR62, c[0x0][0x348] ;  /* 0x00006900ff3e77ac */ /* 0x000e660008000a00 */
[----:B------:R-:W1:Y:S01]  /*6f40*/  LDC.64 R70, c[0x0][0x8a8] ;  /* 0x00022a00ff467b82 */ /* 0x000e620000000a00 */
[----:B------:R-:W-:Y:S01]  /*6f50*/  IADD3 R77, PT, PT, -R2, 0x600, R77 ;  /* 0x00000600024d7810 */ /* 0x000fe20007ffe14d */
[----:B------:R-:W1:Y:S01]  /*6f60*/  LDCU UR41, c[0x0][0xb0c] ;  /* 0x00016180ff2977ac */ /* 0x000e620008000800 */
[----:B------:R-:W1:Y:S01]  /*6f70*/  LDCU UR55, c[0x0][0xb20] ;  /* 0x00016400ff3777ac */ /* 0x000e620008000800 */
[----:B------:R-:W1:Y:S01]  /*6f80*/  LDCU UR40, c[0x0][0xb30] ;  /* 0x00016600ff2877ac */ /* 0x000e620008000800 */
[----:B------:R-:W1:Y:S01]  /*6f90*/  LDCU.64 UR38, c[0x0][0xb28] ;  /* 0x00016500ff2677ac */ /* 0x000e620008000a00 */
[----:B------:R-:W1:Y:S01]  /*6fa0*/  LDCU.128 UR44, c[0x0][0xb10] ;  /* 0x00016200ff2c77ac */ /* 0x000e620008000c00 */
[----:B------:R-:W1:Y:S01]  /*6fb0*/  LDCU UR58, c[0x0][0x374] ;  /* 0x00006e80ff3a77ac */ /* 0x000e620008000800 */
[----:B------:R-:W-:Y:S01]  /*6fc0*/  UIADD3 UR56, UPT, UPT, UR57, 0x600, URZ ;  /* 0x0000060039387890 */ /* 0x000fe2000fffe0ff */
[----:B---3--:R-:W-:-:S11]  /*6fd0*/  IMAD.IADD R37, R0, 0x1, R37 ;  /* 0x0000000100257824 */ /* 0x008fd600078e0225 */
.L_x_152:
[----:B------:R-:W-:Y:S02]  /*6fe0*/  LEA R3, R81, UR57, 0x3 ;  /* 0x0000003951037c11 */ /* 0x000fe4000f8e18ff */
[----:B------:R-:W-:Y:S02]  /*6ff0*/  SHF.L.U32 R0, R83, 0x1f, RZ ;  /* 0x0000001f53007819 */ /* 0x000fe400000006ff */
[----:B-1----:R-:W-:Y:S02]  /*7000*/  LEA R4, R81, UR57, 0x4 ;  /* 0x0000003951047c11 */ /* 0x002fe4000f8e20ff */
[----:B------:R-:W3:Y:S02]  /*7010*/  SYNCS.PHASECHK.TRANS64.TRYWAIT P0, [R3+URZ+0x380], R0 ;  /* 0x00038000030075a7 */ /* 0x000ee400080011ff */
[----:B--23--:R-:W-:Y:S05]  /*7020*/  @!P0 BRA `(.L_x_135) ;  /* 0x0000003400288947 */ /* 0x00cfea0003800000 */
.L_x_284:
        /* <DEDUP_REMOVED lines=11> */
[----:B------:R-:W-:Y:S01]  /*70e0*/  PLOP3.LUT P0, PT, PT, PT, UP1, 0x80, 0x8 ;  /* 0x000000000008781c */ /* 0x000fe20003f0f018 */
[----:B------:R-:W-:Y:S11]  /*70f0*/  UP2UR UR61, UPR, URZ, 0x2 ;  /* 0x00000002ff3d7883 */ /* 0x000ff60008000000 */
[----:B------:R-:W-:Y:S01]  /*7100*/  @!UPT UIADD3 URZ, UPT, UPT, URZ, URZ, URZ ;  /* 0x000000fffffff290 */ /* 0x000fe2000fffe0ff */
        /* <DEDUP_REMOVED lines=14> */
[----:B------:R-:W-:Y:S02]  /*71f0*/  UISETP.NE.AND UP0, UPT, UR46, 0x1, UPT ;  /* 0x000000012e00788c */ /* 0x000fe4000bf05270 */
[----:B------:R-:W-:Y:S02]  /*7200*/  USHF.R.U32.HI UR15, URZ, UR55, UR15 ;  /* 0x00000037ff0f7299 */ /* 0x000fe4000801160f */
[----:B------:R-:W-:Y:S02]  /*7210*/  UIMAD.WIDE.U32 UR18, UR59, UR44, URZ ;  /* 0x0000002c3b1272a5 */ /* 0x000fe4000f8e00ff */
[----:B------:R-:W-:Y:S02]  /*7220*/  UIMAD.WIDE.U32 UR20, UR42, UR47, URZ ;  /* 0x0000002f2a1472a5 */ /* 0x000fe4000f8e00ff */
[----:B------:R-:W-:Y:S02]  /*7230*/  USEL UR4, UR58, UR15, !UP0 ;  /* 0x0000000f3a047287 */ /* 0x000fe4000c000000 */
[----:B------:R-:W-:Y:S02]  /*7240*/  UISETP.NE.AND UP2, UPT, UR37, 0x1, UPT ;  /* 0x000000012500788c */ /* 0x000fe4000bf45270 */
[----:B------:R-:W-:Y:S02]  /*7250*/  USHF.R.U32.HI UR14, URZ, UR45, UR19 ;  /* 0x0000002dff0e7299 */ /* 0x000fe40008011613 */
[----:B------:R-:W-:Y:S02]  /*7260*/  USHF.R.U32.HI UR15, URZ, UR55, UR21 ;  /* 0x00000037ff0f7299 */ /* 0x000fe40008011615 */
[----:B------:R-:W-:Y:S02]  /*7270*/  UIMAD.WIDE.U32 UR18, UR4, UR38, URZ ;  /* 0x00000026041272a5 */ /* 0x000fe4000f8e00ff */
[----:B------:R-:W-:Y:S02]  /*7280*/  UISETP.NE.AND UP1, UPT, UR41, 0x1, UPT ;  /* 0x000000012900788c */ /* 0x000fe4000bf25270 */
[----:B------:R-:W-:Y:S02]  /*7290*/  UIMAD.WIDE.U32 UR16, UR43, UR44, URZ ;  /* 0x0000002c2b1072a5 */ /* 0x000fe4000f8e00ff */
[----:B------:R-:W-:Y:S02]  /*72a0*/  USEL UR8, UR42, UR15, !UP0 ;  /* 0x0000000f2a087287 */ /* 0x000fe4000c000000 */
[----:B------:R-:W-:Y:S02]  /*72b0*/  USEL UR9, UR59, UR14, !UP1 ;  /* 0x0000000e3b097287 */ /* 0x000fe4000c800000 */
[----:B------:R-:W-:Y:S02]  /*72c0*/  USHF.R.U32.HI UR14, URZ, UR45, UR17 ;  /* 0x0000002dff0e7299 */ /* 0x000fe40008011611 */
[----:B------:R-:W-:Y:S02]  /*72d0*/  UIMAD.WIDE.U32 UR16, UR9, UR38, URZ ;  /* 0x00000026091072a5 */ /* 0x000fe4000f8e00ff */
[----:B------:R-:W-:Y:S02]  /*72e0*/  USEL UR5, UR43, UR14, !UP1 ;  /* 0x0000000e2b057287 */ /* 0x000fe4000c800000 */
[----:B------:R-:W-:Y:S02]  /*72f0*/  @UP2 USHF.R.U32.HI UR9, URZ, UR39, UR17 ;  /* 0x00000027ff092299 */ /* 0x000fe40008011611 */
[----:B------:R-:W-:Y:S02]  /*7300*/  UIMAD.WIDE.U32 UR12, UR8, UR38, URZ ;  /* 0x00000026080c72a5 */ /* 0x000fe4000f8e00ff */
[----:B------:R-:W-:Y:S02]  /*7310*/  UIMAD UR6, UR37, UR9, URZ ;  /* 0x00000009250672a4 */ /* 0x000fe4000f8e02ff */
[----:B------:R-:W-:Y:S01]  /*7320*/  USHF.R.U32.HI UR11, URZ, UR39, UR13 ;  /* 0x00000027ff0b7299 */ /* 0x000fe2000801160d */
[----:B------:R-:W-:Y:S02]  /*7330*/  UMOV UR15, UR19 ;  /* 0x00000013000f7c82 */ /* 0x000fe40008000000 */
[----:B------:R-:W-:Y:S02]  /*7340*/  @UP2 USHF.R.U32.HI UR4, URZ, UR39, UR15 ;  /* 0x00000027ff042299 */ /* 0x000fe4000801160f */
[----:B------:R-:W-:Y:S02]  /*7350*/  USEL UR12, UR8, UR11, !UP2 ;  /* 0x0000000b080c7287 */ /* 0x000fe4000d000000 */
[----:B------:R-:W-:Y:S02]  /*7360*/  UIMAD UR4, UR37, UR4, URZ ;  /* 0x00000004250472a4 */ /* 0x000fe4000f8e02ff */
[----:B------:R-:W-:Y:S02]  /*7370*/  UIADD3 UR11, UPT, UPT, -UR12, URZ, URZ ;  /* 0x000000ff0c0b7290 */ /* 0x000fe4000fffe1ff */
[----:B------:R-:W-:Y:S02]  /*7380*/  UISETP.GE.AND UP0, UPT, UR8, UR4, UPT ;  /* 0x000000040800728c */ /* 0x000fe4000bf06270 */
[----:B------:R-:W-:Y:S02]  /*7390*/  UIMAD UR11, UR37, UR11, UR8 ;  /* 0x0000000b250b72a4 */ /* 0x000fe4000f8e0208 */
[----:B------:R-:W-:Y:S02]  /*73a0*/  UISETP.GE.OR UP0, UPT, UR5, UR6, UP0 ;  /* 0x000000060500728c */ /* 0x000fe40008706670 */
[----:B------:R-:W-:Y:S02]  /*73b0*/  UIMAD.WIDE.U32 UR6, UR5, UR38, URZ ;  /* 0x00000026050672a5 */ /* 0x000fe4000f8e00ff */
[----:B------:R-:W-:Y:S04]  /*73c0*/  UIADD3 UR6, UPT, UPT, -UR8, URZ, URZ ;  /* 0x000000ff08067290 */ /* 0x000fe8000fffe1ff */
[----:B------:R-:W-:Y:S03]  /*73d0*/  UIMAD UR42, UR46, UR6, UR42 ;  /* 0x000000062e2a72a4 */ /* 0x000fe6000f8e022a */
[----:B------:R-:W-:Y:S02]  /*73e0*/  @!UP0 USHF.R.U32.HI UR4, URZ, UR39, UR7 ;  /* 0x00000027ff048299 */ /* 0x000fe40008011607 */
[----:B------:R-:W-:Y:S02]  /*73f0*/  UIADD3 UR7, UPT, UPT, -UR5, URZ, URZ ;  /* 0x000000ff05077290 */ /* 0x000fe4000fffe1ff */
[----:B------:R-:W-:Y:S02]  /*7400*/  @!UP0 USEL UR4, UR5, UR4, !UP2 ;  /* 0x0000000405048287 */ /* 0x000fe4000d000000 */
[----:B------:R-:W-:Y:S02]  /*7410*/  UIMAD UR43, UR41, UR7, UR43 ;  /* 0x00000007292b72a4 */ /* 0x000fe4000f8e022b */
[----:B------:R-:W-:Y:S02]  /*7420*/  @!UP0 UIMAD UR10, UR9, UR11, UR4 ;  /* 0x0000000b090a82a4 */ /* 0x000fe4000f8e0204 */
[----:B------:R-:W-:Y:S04]  /*7430*/  @!UP0 UIADD3 UR11, UPT, UPT, UR12, -UR4, URZ ;  /* 0x800000040c0b8290 */ /* 0x000fe8000fffe0ff */
[----:B------:R-:W-:Y:S03]  /*7440*/  @!UP0 UIMAD UR8, UR11, UR37, UR5 ;  /* 0x000000250b0882a4 */ /* 0x000fe6000f8e0205 */
[----:B------:R-:W-:Y:S02]  /*7450*/  @!UP0 UMOV UR5, UR10 ;  /* 0x0000000a00058c82 */ /* 0x000fe40008000000 */
[----:B------:R-:W-:Y:S02]  /*7460*/  UIMAD UR43, UR5, UR41, UR43 ;  /* 0x00000029052b72a4 */ /* 0x000fe4000f8e022b */
[----:B------:R-:W-:Y:S11]  /*7470*/  UIMAD UR42, UR8, UR46, UR42 ;  /* 0x0000002e082a72a4 */ /* 0x000ff6000f8e022a */
[----:B------:R-:W-:Y:S01]  /*7480*/  @!UPT UIADD3 URZ, UPT, UPT, URZ, URZ, URZ ;  /* 0x000000fffffff290 */ /* 0x000fe2000fffe0ff */
.L_x_136:
[----:B------:R-:W-:Y:S01]  /*7490*/  UISETP.NE.AND UP0, UPT, UR40, 0x1, UPT ;  /* 0x000000012800788c */ /* 0x000fe2000bf05270 */
[----:B------:R-:W-:Y:S10]  /*74a0*/  IADD3 R81, PT, PT, R81, 0x1, RZ ;  /* 0x0000000151517810 */ /* 0x000ff40007ffe0ff */
[----:B------:R-:W2:Y:S01]  /*74b0*/  @!UP0 LDCU.128 UR8, c[0x0][0xb10] ;  /* 0x00016200ff0887ac */ /* 0x000ea20008000c00 */
[----:B------:R-:W3:Y:S01]  /*74c0*/  @!UP0 LDCU UR5, c[0x0][0xb0c] ;  /* 0x00016180ff0587ac */ /* 0x000ee20008000800 */
[----:B------:R-:W4:Y:S01]  /*74d0*/  @!UP0 LDCU UR4, c[0x0][0xb20] ;  /* 0x00016400ff0487ac */ /* 0x000f220008000800 */
[----:B--2---:R-:W-:Y:S02]  /*74e0*/  UIMAD.WIDE.U32 UR6, UR43, UR8, URZ ;  /* 0x000000082b0672a5 */ /* 0x004fe4000f8e00ff */
[----:B------:R-:W-:Y:S02]  /*74f0*/  UIMAD.WIDE.U32 UR12, UR42, UR11, URZ ;  /* 0x0000000b2a0c72a5 */ /* 0x000fe4000f8e00ff */
[----:B------:R-:W-:Y:S02]  /*7500*/  @!UP0 UISETP.NE.AND UP1, UPT, UR10, 0x1, UPT ;  /* 0x000000010a00888c */ /* 0x000fe4000bf25270 */
[----:B------:R-:W-:Y:S02]  /*7510*/  @!UP0 USHF.R.U32.HI UR7, URZ, UR9, UR7 ;  /* 0x00000009ff078299 */ /* 0x000fe40008011607 */
[----:B---3--:R-:W-:Y:S02]  /*7520*/  @!UP0 UISETP.NE.AND UP2, UPT, UR5, 0x1, UPT ;  /* 0x000000010500888c */ /* 0x008fe4000bf45270 */
[----:B----4-:R-:W-:Y:S02]  /*7530*/  @!UP0 USHF.R.U32.HI UR4, URZ, UR4, UR13 ;  /* 0x00000004ff048299 */ /* 0x010fe4000801160d */
[----:B------:R-:W-:Y:S02]  /*7540*/  @!UP0 USEL UR7, UR43, UR7, !UP2 ;  /* 0x000000072b078287 */ /* 0x000fe4000d000000 */
[----:B------:R-:W-:Y:S04]  /*7550*/  @!UP0 USEL UR6, UR42, UR4, !UP1 ;  /* 0x000000042a068287 */ /* 0x000fe8000c800000 */
[----:B------:R-:W-:Y:S02]  /*7560*/  @!UP0 UIADD3 UR4, UPT, UPT, -UR7, UR6, URZ ;  /* 0x0000000607048290 */ /* 0x000fe4000fffe1ff */
[----:B------:R-:W-:Y:S02]  /*7570*/  @!UP0 UIADD3 UR6, UPT, UPT, UR7, -UR6, URZ ;  /* 0x8000000607068290 */ /* 0x000fe4000fffe0ff */
[----:B------:R-:W-:Y:S02]  /*7580*/  @!UP0 UIMAD UR43, UR4, UR5, UR43 ;  /* 0x00000005042b82a4 */ /* 0x000fe4000f8e022b */
[----:B------:R-:W-:Y:S02]  /*7590*/  @!UP0 UIMAD UR42, UR6, UR10, UR42 ;  /* 0x0000000a062a82a4 */ /* 0x000fe4000f8e022a */
[----:B------:R-:W-:Y:S09]  /*75a0*/  ULOP3.LUT UP0, URZ, UR56, 0x1b0, URZ, 0xc0, !UPT ;  /* 0x000001b038ff7892 */ /* 0x000ff2000f80c0ff */
[----:B------:R-:W-:Y:S05]  /*75b0*/  BRA.U !UP0, `(.L_x_137) ;  /* 0x0000000108407547 */ /* 0x000fea000b800000 */
[----:B------:R-:W2:Y:S01]  /*75c0*/  LDCU.64 UR8, c[0x4][0x80] ;  /* 0x01001000ff0877ac */ /* 0x000ea20008000a00 */
[----:B------:R-:W-:Y:S01]  /*75d0*/  MOV R3, 0x0 ;  /* 0x0000000000037802 */ /* 0x000fe20000000f00 */
[----:B------:R-:W-:Y:S02]  /*75e0*/  HFMA2 R12, -RZ, RZ, 0, 5.9604644775390625e-08 ;  /* 0x00000001ff0c7431 */ /* 0x000fe400000001ff */
[----:B------:R-:W-:Y:S02]  /*75f0*/  IMAD.MOV.U32 R8, RZ, RZ, 0x70 ;  /* 0x00000070ff087424 */ /* 0x000fe400078e00ff */
[----:B------:R-:W-:Y:S01]  /*7600*/  IMAD.MOV.U32 R13, RZ, RZ, RZ ;  /* 0x000000ffff0d7224 */ /* 0x000fe200078e00ff */
[----:B------:R-:W3:Y:S01]  /*7610*/  LDCU.64 UR6, c[0x4][0x88] ;  /* 0x01001100ff0677ac */ /* 0x000ee20008000a00 */
[----:B------:R-:W4:Y:S01]  /*7620*/  LDC.64 R2, c[0x4][R3] ;  /* 0x0100000003027b82 */ /* 0x000f220000000a00 */
[----:B------:R-:W1:Y:S01]  /*7630*/  LDCU.64 UR4, c[0x4][0x8] ;  /* 0x01000100ff0477ac */ /* 0x000e620008000a00 */
[----:B--2---:R-:W-:Y:S01]  /*7640*/  MOV R5, UR9 ;  /* 0x0000000900057c02 */ /* 0x004fe20008000f00 */
[----:B------:R-:W-:Y:S01]  /*7650*/  IMAD.U32 R4, RZ, RZ, UR8 ;  /* 0x00000008ff047e24 */ /* 0x000fe2000f8e00ff */
[----:B---3--:R-:W-:Y:S01]  /*7660*/  MOV R7, UR7 ;  /* 0x0000000700077c02 */ /* 0x008fe20008000f00 */
[----:B------:R-:W-:Y:S01]  /*7670*/  IMAD.U32 R6, RZ, RZ, UR6 ;  /* 0x00000006ff067e24 */ /* 0x000fe2000f8e00ff */
[----:B-1----:R-:W-:Y:S01]  /*7680*/  MOV R11, UR5 ;  /* 0x00000005000b7c02 */ /* 0x002fe20008000f00 */
[----:B------:R-:W-:Y:S02]  /*7690*/  IMAD.U32 R10, RZ, RZ, UR4 ;  /* 0x00000004ff0a7e24 */ /* 0x000fe4000f8e00ff */
[----:B------:R-:W-:Y:S07]  /*76a0*/  LEPC R20, `(.L_x_137) ;  /* 0x000000001014794e */ /* 0x000fee0000000000 */
[----:B----45:R-:W-:Y:S05]  /*76b0*/  CALL.ABS.NOINC R2 ;  /* 0x0000000002007343 */ /* 0x030fea0003c00000 */
.L_x_137:
[----:B------:R-:W-:Y:S01]  /*76c0*/  LOP3.LUT P0, RZ, R85, 0x1b0, RZ, 0xc0, !PT ;  /* 0x000001b055ff7812 */ /* 0x000fe2000780c0ff */
[----:B------:R-:W-:Y:S11]  /*76d0*/  BSSY.RECONVERGENT B6, `(.L_x_138) ;  /* 0x0000013000067945 */ /* 0x000ff60003800200 */
[----:B------:R-:W-:Y:S01]  /*76e0*/  @!UPT UIADD3 URZ, UPT, UPT, URZ, URZ, URZ ;  /* 0x000000fffffff290 */ /* 0x000fe2000fffe0ff */
[----:B------:R-:W-:Y:S05]  /*76f0*/  @!P0 BRA `(.L_x_139) ;  /* 0x0000000000408947 */ /* 0x000fea0003800000 */
        /* <DEDUP_REMOVED lines=16> */
.L_x_139:
[----:B------:R-:W-:Y:S05]  /*7800*/  BSYNC.RECONVERGENT B6 ;  /* 0x0000000000067941 */ /* 0x000fea0003800200 */
.L_x_138:
[----:B------:R-:W-:Y:S02]  /*7810*/  ISETP.NE.U32.AND P0, PT, R68, RZ, PT ;  /* 0x000000ff4400720c */ /* 0x000fe40003f05070 */
[C---:B------:R-:W-:Y:S02]  /*7820*/  ISETP.NE.U32.AND P2, PT, R74.reuse, RZ, PT ;  /* 0x000000ff4a00720c */ /* 0x040fe40003f45070 */
[----:B------:R-:W-:Y:S02]  /*7830*/  ISETP.NE.AND.EX P0, PT, R69, RZ, PT, P0 ;  /* 0x000000ff4500720c */ /* 0x000fe40003f05300 */
[----:B------:R-:W-:Y:S02]  /*7840*/  ISETP.NE.U32.AND P4, PT, R74, RZ, PT ;  /* 0x000000ff4a00720c */ /* 0x000fe40003f85070 */
[C---:B------:R-:W-:Y:S02]  /*7850*/  ISETP.NE.AND.EX P2, PT, R75.reuse, RZ, P0, P2 ;  /* 0x000000ff4b00720c */ /* 0x040fe40000745320 */
[----:B------:R-:W-:Y:S02]  /*7860*/  ISETP.NE.AND.EX P4, PT, R75, RZ, PT, P4 ;  /* 0x000000ff4b00720c */ /* 0x000fe40003f85340 */
[----:B------:R-:W-:Y:S02]  /*7870*/  ISETP.NE.U32.AND P5, PT, R72, RZ, PT ;  /* 0x000000ff4800720c */ /* 0x000fe40003fa5070 */
[----:B------:R-:W-:Y:S02]  /*7880*/  PLOP3.LUT P0, PT, PT, PT, PT, 0x8, 0x80 ;  /* 0x000000000080781c */ /* 0x000fe40003f0e170 */
[----:B------:R-:W-:Y:S05]  /*7890*/  ISETP.NE.AND.EX P5, PT, R73, RZ, PT, P5 ;  /* 0x000000ff4900720c */ /* 0x000fea0003fa5350 */
[----:B------:R-:W-:Y:S02]  /*78a0*/  @!P2 ISETP.NE.U32.AND P1, PT, R68, RZ, PT ;  /* 0x000000ff4400a20c */ /* 0x000fe40003f25070 */
[----:B------:R-:W-:Y:S02]  /*78b0*/  @!P2 PLOP3.LUT P0, PT, P4, PT, PT, 0x80, 0x8 ;  /* 0x000000000008a81c */ /* 0x000fe4000270f070 */
[----:B------:R-:W-:Y:S01]  /*78c0*/  @!P2 ISETP.NE.AND.EX P1, PT, R69, RZ, PT, P1 ;  /* 0x000000ff4500a20c */ /* 0x000fe20003f25310 */
[----:B------:R-:W-:Y:S01]  /*78d0*/  @!UPT UIADD3 URZ, UPT, UPT, URZ, URZ, URZ ;  /* 0x000000fffffff290 */ /* 0x000fe2000fffe0ff */
[----:B------:R-:W-:Y:S11]  /*78e0*/  @!P4 BRA `(.L_x_140) ;  /* 0x00000000002cc947 */ /* 0x000ff60003800000 */
[----:B------:R-:W-:Y:S01]  /*78f0*/  ISETP.NE.U32.AND P3, PT, R68, RZ, PT ;  /* 0x000000ff4400720c */ /* 0x000fe20003f65070 */
[----:B------:R-:W-:Y:S03]  /*7900*/  IMAD.MOV.U32 R79, RZ, RZ, 0x1 ;  /* 0x00000001ff4f7424 */ /* 0x000fe600078e00ff */
[----:B------:R-:W-:Y:S11]  /*7910*/  ISETP.NE.AND.EX P3, PT, R69, RZ, PT, P3 ;  /* 0x000000ff4500720c */ /* 0x000ff60003f65330 */
[----:B------:R-:W-:Y:S02]  /*7920*/  @!UPT UIADD3 URZ, UPT, UPT, URZ, URZ, URZ ;  /* 0x000000fffffff290 */ /* 0x000fe4000fffe0ff */
[----:B------:R-:W2:Y:S01]  /*7930*/  @P3 LDC.64 R2, c[0x0][0x888] ;  /* 0x00022200ff023b82 */ /* 0x000ea20000000a00 */
[----:B-1----:R-:W-:Y:S04]  /*7940*/  @P3 IMAD R0, R74, UR36, RZ ;  /* 0x000000244a003c24 */ /* 0x002fe8000f8e02ff */
[----:B--2---:R-:W-:Y:S04]  /*7950*/  @P3 IMAD.WIDE R2, R0, 0x4, R2 ;  /* 0x0000000400023825 */ /* 0x004fe800078e0202 */
[----:B------:R-:W-:Y:S01]  /*7960*/  HFMA2 R0, -RZ, RZ, 0, 5.9604644775390625e-08 ;  /* 0x00000001ff007431 */ /* 0x000fe200000001ff */
[----:B-----5:R2:W5:Y:S04]  /*7970*/  @P3 LDG.E R39, desc[UR52][R2.64] ;  /* 0x0000003402273981 */ /* 0x020568000c1e1900 */
[----:B------:R-:W-:Y:S01]  /*7980*/  @!P3 PRMT R79, R0, 0x7610, R79 ;  /* 0x00007610004fb816 */ /* 0x000fe2000000004f */
[----:B--2---:R-:W3:Y:S06]  /*7990*/  @!P3 LDC R39, c[0x0][0x880] ;  /* 0x00022000ff27bb82 */ /* 0x004eec0000000800 */
.L_x_140:
[----:B------:R-:W-:Y:S05]  /*79a0*/  @!P5 BRA `(.L_x_141) ;  /* 0x000000000020d947 */ /* 0x000fea0003800000 */
[----:B------:R-:W-:Y:S04]  /*79b0*/  ISETP.NE.U32.AND P3, PT, R70, RZ, PT ;  /* 0x000000ff4600720c */ /* 0x000fe80003f65070 */
[----:B------:R-:W-:Y:S11]  /*79c0*/  ISETP.NE.AND.EX P3, PT, R71, RZ, PT, P3 ;  /* 0x000000ff4700720c */ /* 0x000ff60003f65330 */
[----:B------:R-:W-:Y:S02]  /*79d0*/  @!UPT UIADD3 URZ, UPT, UPT, URZ, URZ, URZ ;  /* 0x000000fffffff290 */ /* 0x000fe4000fffe0ff */
[----:B------:R-:W2:Y:S01]  /*79e0*/  @P3 LDC.64 R2, c[0x0][0x8a8] ;  /* 0x00022a00ff023b82 */ /* 0x000ea20000000a00 */
[----:B-1----:R-:W-:Y:S04]  /*79f0*/  @P3 IMAD R0, R72, UR36, RZ ;  /* 0x0000002448003c24 */ /* 0x002fe8000f8e02ff */
[----:B--2---:R-:W-:Y:S05]  /*7a00*/  @P3 IMAD.WIDE R2, R0, 0x4, R2 ;  /* 0x0000000400023825 */ /* 0x004fea00078e0202 */
[----:B-----5:R2:W5:Y:S02]  /*7a10*/  @P3 LDG.E R38, desc[UR52][R2.64] ;  /* 0x0000003402263981 */ /* 0x020564000c1e1900 */
[----:B--2---:R-:W4:Y:S02]  /*7a20*/  @!P3 LDC R38, c[0x0][0x8a0] ;  /* 0x00022800ff26bb82 */ /* 0x004f240000000800 */
.L_x_141:
[----:B---3-5:R-:W-:Y:S01]  /*7a30*/  @!P2 FSETP.NEU.AND P3, PT, R39, RZ, PT ;  /* 0x000000ff2700a20b */ /* 0x028fe20003f6d000 */
[----:B------:R-:W-:Y:S01]  /*7a40*/  BSSY B1, `(.L_x_142) ;  /* 0x000003b000017945 */ /* 0x000fe20003800000 */
[----:B------:R-:W-:Y:S02]  /*7a50*/  @!P2 SEL R2, RZ, 0xffffffff, P1 ;  /* 0xffffffffff02a807 */ /* 0x000fe40000800000 */
[----:B------:R-:W-:Y:S02]  /*7a60*/  CS2R R66, SRZ ;  /* 0x0000000000427805 */ /* 0x000fe4000001ff00 */
[----:B-1----:R-:W-:Y:S02]  /*7a70*/  @!P2 SEL R0, RZ, 0xffffffff, P3 ;  /* 0xffffffffff00a807 */ /* 0x002fe40001800000 */
[----:B------:R-:W-:Y:S02]  /*7a80*/  CS2R R64, SRZ ;  /* 0x0000000000407805 */ /* 0x000fe4000001ff00 */
[----:B------:R-:W-:Y:S02]  /*7a90*/  @!P2 LOP3.LUT P1, RZ, R79, 0xff, RZ, 0xc0, !PT ;  /* 0x000000ff4fffa812 */ /* 0x000fe4000782c0ff */
[----:B------:R-:W-:Y:S02]  /*7aa0*/  CS2R R18, SRZ ;  /* 0x0000000000127805 */ /* 0x000fe4000001ff00 */
[----:B------:R-:W-:Y:S02]  /*7ab0*/  LEA R22, R36, UR57, 0x3 ;  /* 0x0000003924167c11 */ /* 0x000fe4000f8e18ff */
[----:B------:R-:W-:Y:S02]  /*7ac0*/  CS2R R16, SRZ ;  /* 0x0000000000107805 */ /* 0x000fe4000001ff00 */
[----:B------:R-:W-:Y:S02]  /*7ad0*/  @P0 SEL R0, R2, R0, !P1 ;  /* 0x0000000002000207 */ /* 0x000fe40004800000 */
[----:B------:R-:W-:Y:S02]  /*7ae0*/  SHF.L.U32 R3, R84, 0x1f, RZ ;  /* 0x0000001f54037819 */ /* 0x000fe400000006ff */
[----:B------:R-:W-:Y:S02]  /*7af0*/  @!P2 LOP3.LUT R0, R0, 0x1, RZ, 0xc0, !PT ;  /* 0x000000010000a812 */ /* 0x000fe400078ec0ff */
[----:B------:R-:W-:Y:S02]  /*7b00*/  LEA.HI R2, R36, R36, RZ, 0x1 ;  /* 0x0000002424027211 */ /* 0x000fe400078f08ff */
[----:B------:R-:W-:Y:S02]  /*7b10*/  ISETP.NE.U32.OR P2, PT, R0, 0x1, P2 ;  /* 0x000000010000780c */ /* 0x000fe40001745470 */
[----:B------:R-:W-:Y:S11]  /*7b20*/  PLOP3.LUT P5, PT, PT, PT, PT, 0x8, 0x80 ;  /* 0x000000000080781c */ /* 0x000ff60003fae170 */
[----:B------:R-:W-:Y:S04]  /*7b30*/  @P2 SHF.L.U32 R0, R82, 0x1f, RZ ;  /* 0x0000001f52002819 */ /* 0x000fe800000006ff */
[----:B------:R1:W2:Y:S01]  /*7b40*/  @P2 SYNCS.PHASECHK.TRANS64.TRYWAIT P0, [UR57+0x360], R0 ;  /* 0x00036000ff0025a7 */ /* 0x0002a20008001139 */
[----:B------:R3:W3:Y:S01]  /*7b50*/  SYNCS.PHASECHK.TRANS64.TRYWAIT P3, [R22+URZ+0x3a0], R3 ;  /* 0x0003a003160075a7 */ /* 0x0006e200080611ff */
[C---:B-1----:R-:W-:Y:S01]  /*7b60*/  IMAD.SHL.U32 R0, R2.reuse, 0x20, RZ ;  /* 0x0000002002007824 */ /* 0x042fe200078e00ff */
[----:B------:R-:W-:Y:S04]  /*7b70*/  LOP3.LUT R2, R2, 0xffe, RZ, 0xc0, !PT ;  /* 0x00000ffe02027812 */ /* 0x000fe800078ec0ff */
[----:B------:R-:W-:Y:S01]  /*7b80*/  LOP3.LUT R0, R0, 0xffffffc0, RZ, 0xc0, !PT ;  /* 0xffffffc000007812 */ /* 0x000fe200078ec0ff */
[----:B------:R-:W-:Y:S04]  /*7b90*/  IMAD.IADD R2, R36, 0x1, -R2 ;  /* 0x0000000124027824 */ /* 0x000fe800078e0a02 */
[----:B------:R-:W-:Y:S04]  /*7ba0*/  IMAD.IADD R0, R37, 0x1, R0 ;  /* 0x0000000125007824 */ /* 0x000fe800078e0200 */
[----:B------:R-:W-:Y:S01]  /*7bb0*/  IMAD R2, R2, 0x100000, R0 ;  /* 0x0010000002027824 */ /* 0x000fe200078e0200 */
[----:B--2---:R-:W-:Y:S01]  /*7bc0*/  @P2 PLOP3.LUT P5, PT, P0, PT, PT, 0x8, 0x80 ;  /* 0x000000000080281c */ /* 0x004fe200007ae170 */
[----:B------:R-:W-:Y:S01]  /*7bd0*/  @!UPT UIADD3 URZ, UPT, UPT, URZ, URZ, URZ ;  /* 0x000000fffffff290 */ /* 0x000fe2000fffe0ff */
[----:B---3--:R-:W-:Y:S11]  /*7be0*/  @!P2 BRA `(.L_x_143) ;  /* 0x000000000080a947 */ /* 0x008ff60003800000 */
[----:B------:R-:W-:Y:S01]  /*7bf0*/  ISETP.NE.U32.AND P0, PT, R68, RZ, PT ;  /* 0x000000ff4400720c */ /* 0x000fe20003f05070 */
[----:B------:R-:W-:Y:S01]  /*7c00*/  BSSY B0, `(.L_x_144) ;  /* 0x0000012000007945 */ /* 0x000fe20003800000 */
[----:B------:R-:W-:Y:S02]  /*7c10*/  FSETP.NEU.AND P2, PT, R39, RZ, PT ;  /* 0x000000ff2700720b */ /* 0x000fe40003f4d000 */
[----:B------:R-:W-:Y:S02]  /*7c20*/  CS2R R18, SRZ ;  /* 0x0000000000127805 */ /* 0x000fe4000001ff00 */
[----:B------:R-:W-:Y:S02]  /*7c30*/  ISETP.NE.AND.EX P0, PT, R69, RZ, PT, P0 ;  /* 0x000000ff4500720c */ /* 0x000fe40003f05300 */
[----:B------:R-:W-:Y:S02]  /*7c40*/  CS2R R16, SRZ ;  /* 0x0000000000107805 */ /* 0x000fe4000001ff00 */
[----:B------:R-:W-:Y:S02]  /*7c50*/  LOP3.LUT P1, RZ, R79, 0xff, RZ, 0xc0, !PT ;  /* 0x000000ff4fff7812 */ /* 0x000fe4000782c0ff */
[----:B------:R-:W-:Y:S02]  /*7c60*/  CS2R R66, SRZ ;  /* 0x0000000000427805 */ /* 0x000fe4000001ff00 */
[----:B------:R-:W-:Y:S02]  /*7c70*/  SEL R0, RZ, 0xffffffff, P2 ;  /* 0xffffffffff007807 */ /* 0x000fe40001000000 */
[----:B------:R-:W-:Y:S02]  /*7c80*/  CS2R R64, SRZ ;  /* 0x0000000000407805 */ /* 0x000fe4000001ff00 */
[----:B------:R-:W-:Y:S04]  /*7c90*/  SEL R4, RZ, 0xffffffff, P0 ;  /* 0xffffffffff047807 */ /* 0x000fe80000000000 */
[----:B------:R-:W-:Y:S04]  /*7ca0*/  @P4 SEL R0, R4, R0, !P1 ;  /* 0x0000000004004207 */ /* 0x000fe80004800000 */
[----:B------:R-:W-:Y:S04]  /*7cb0*/  LOP3.LUT R0, R0, 0x1, RZ, 0xc0, !PT ;  /* 0x0000000100007812 */ /* 0x000fe800078ec0ff */
[----:B------:R-:W-:Y:S01]  /*7cc0*/  ISETP.NE.U32.AND P0, PT, R0, 0x1, PT ;  /* 0x000000010000780c */ /* 0x000fe20003f05070 */
[----:B------:R-:W-:Y:S01]  /*7cd0*/  @!UPT UIADD3 URZ, UPT, UPT, URZ, URZ, URZ ;  /* 0x000000fffffff290 */ /* 0x000fe2000fffe0ff */
[----:B------:R-:W-:Y:S11]  /*7ce0*/  @!P5 BRA `(.L_x_145) ;  /* 0x00000000000cd947 */ /* 0x000ff60003800000 */
[----:B------:R-:W-:Y:S04]  /*7cf0*/  SHF.L.U32 R4, R82, 0x1f, RZ ;  /* 0x0000001f52047819 */ /* 0x000fe800000006ff */
[----:B------:R-:W1:Y:S02]  /*7d00*/  SYNCS.PHASECHK.TRANS64.TRYWAIT P1, [UR57+0x360], R4 ;  /* 0x00036004ff0075a7 */ /* 0x000e640008021139 */
[----:B-1----:R-:W-:Y:S05]  /*7d10*/  @!P1 BRA `(.L_x_146) ;  /* 0x0000002800009947 */ /* 0x002fea0003800000 */
.L_x_145:
[----:B------:R-:W-:Y:S05]  /*7d20*/  BSYNC B0 ;  /* 0x0000000000007941 */ /* 0x000fea0003800000 */
.L_x_144:
[----:B------:R2:W3:Y:S01]  /*7d30*/  @P0 LDS.128 R16, [R78+UR57+0x600] ;  /* 0x000600394e100984 */ /* 0x0004e20008000c00 */
[----:B------:R-:W-:Y:S01]  /*7d40*/  UIADD3 UR4, UPT, UPT, UR57, 0x368, URZ ;  /* 0x0000036839047890 */ /* 0x000fe2000fffe0ff */
[----:B------:R-:W-:Y:S02]  /*7d50*/  LOP3.LUT R82, R82, 0x1, RZ, 0x3c, !PT ;  /* 0x0000000152527812 */ /* 0x000fe400078e3cff */
[----:B------:R2:W1:Y:S01]  /*7d60*/  @P0 LDS.128 R64, [R77+0x10] ;  /* 0x000010004d400984 */ /* 0x0004620000000c00 */
[----:B------:R-:W-:Y:S01]  /*7d70*/  UPRMT UR4, UR54, 0x654, UR4 ;  /* 0x0000065436047896 */ /* 0x000fe20008000004 */
[----:B------:R-:W-:Y:S01]  /*7d80*/  @!PT LDS RZ, [RZ] ;  /* 0x00000000fffff984 */ /* 0x000fe20000000800 */
[----:B------:R-:W-:Y:S01]  /*7d90*/  @!PT LDS RZ, [RZ] ;  /* 0x00000000fffff984 */ /* 0x000fe20000000800 */
[----:B------:R-:W-:Y:S01]  /*7da0*/  @!PT LDS RZ, [RZ] ;  /* 0x00000000fffff984 */ /* 0x000fe20000000800 */
[----:B------:R-:W-:Y:S01]  /*7db0*/  @!PT LDS RZ, [RZ] ;  /* 0x00000000fffff984 */ /* 0x000fe20000000800 */
[----:B------:R5:W-:Y:S06]  /*7dc0*/  MEMBAR.ALL.CTA ;  /* 0x0000000000007992 */ /* 0x000bec0000008000 */
[----:B-----5:R-:W5:Y:S02]  /*7dd0*/  FENCE.VIEW.ASYNC.S ;  /* 0x00000000000073c6 */ /* 0x020f640000000000 */
[----:B-----5:R-:W-:Y:S03]  /*7de0*/  SYNCS.ARRIVE.TRANS64.RED.A1T0 RZ, [UR4], RZ ;  /* 0x000000ffffff79a7 */ /* 0x020fe60008100404 */
.L_x_143:
[----:B------:R-:W-:Y:S05]  /*7df0*/  BSYNC B1 ;  /* 0x0000000000017941 */ /* 0x000fea0003800000 */
.L_x_142:
[----:B-1----:R-:W-:Y:S04]  /*7e00*/  SHF.R.U32.HI R0, RZ, 0x15, R2 ;  /* 0x00000015ff007819 */ /* 0x002fe80000011602 */
[----:B------:R-:W-:Y:S01]  /*7e10*/  LOP3.LUT P0, RZ, R0, 0x3, R80, 0x48, !PT ;  /* 0x0000000300ff7812 */ /* 0x000fe20007804850 */
[----:B------:R-:W-:Y:S01]  /*7e20*/  @!UPT UIADD3 URZ, UPT, UPT, URZ, URZ, URZ ;  /* 0x000000fffffff290 */ /* 0x000fe2000fffe0ff */
[----:B------:R-:W-:Y:S11]  /*7e30*/  @P3 BRA `(.L_x_147) ;  /* 0x0000000000083947 */ /* 0x000ff60003800000 */
[----:B------:R-:W1:Y:S02]  /*7e40*/  SYNCS.PHASECHK.TRANS64.TRYWAIT P1, [R22+URZ+0x3a0], R3 ;  /* 0x0003a003160075a7 */ /* 0x000e6400080211ff */
[----:B-1----:R-:W-:Y:S05]  /*7e50*/  @!P1 BRA `(.L_x_148) ;  /* 0x0000002400c89947 */ /* 0x002fea0003800000 */
.L_x_147:
[----:B------:R-:W-:Y:S05]  /*7e60*/  @!P0 BRA `(.L_x_149) ;  /* 0x0000000000408947 */ /* 0x000fea0003800000 */
[----:B------:R-:W1:Y:S01]  /*7e70*/  LDCU.64 UR8, c[0x4][0x70] ;  /* 0x01000e00ff0877ac */ /* 0x000e620008000a00 */
[----:B------:R-:W-:Y:S01]  /*7e80*/  MOV R15, 0x0 ;  /* 0x00000000000f7802 */ /* 0x000fe20000000f00 */
[----:B------:R-:W-:Y:S02]  /*7e90*/  HFMA2 R12, -RZ, RZ, 0, 5.9604644775390625e-08 ;  /* 0x00000001ff0c7431 */ /* 0x000fe400000001ff */
[----:B------:R-:W-:Y:S02]  /*7ea0*/  IMAD.MOV.U32 R8, RZ, RZ, 0x192 ;  /* 0x00000192ff087424 */ /* 0x000fe400078e00ff */
[----:B------:R-:W-:Y:S01]  /*7eb0*/  IMAD.MOV.U32 R13, RZ, RZ, RZ ;  /* 0x000000ffff0d7224 */ /* 0x000fe200078e00ff */
[----:B------:R-:W5:Y:S01]  /*7ec0*/  LDCU.64 UR6, c[0x4][0x78] ;  /* 0x01000f00ff0677ac */ /* 0x000f620008000a00 */
[----:B------:R-:W2:Y:S01]  /*7ed0*/  LDC.64 R14, c[0x4][R15] ;  /* 0x010000000f0e7b82 */ /* 0x000ea20000000a00 */
[----:B------:R-:W3:Y:S01]  /*7ee0*/  LDCU.64 UR4, c[0x4][0x10] ;  /* 0x01000200ff0477ac */ /* 0x000ee20008000a00 */
[----:B-1----:R-:W-:Y:S01]  /*7ef0*/  MOV R5, UR9 ;  /* 0x0000000900057c02 */ /* 0x002fe20008000f00 */
[----:B------:R-:W-:Y:S01]  /*7f00*/  IMAD.U32 R4, RZ, RZ, UR8 ;  /* 0x00000008ff047e24 */ /* 0x000fe2000f8e00ff */
[----:B-----5:R-:W-:Y:S01]  /*7f10*/  MOV R7, UR7 ;  /* 0x0000000700077c02 */ /* 0x020fe20008000f00 */
[----:B------:R-:W-:Y:S01]  /*7f20*/  IMAD.U32 R6, RZ, RZ, UR6 ;  /* 0x00000006ff067e24 */ /* 0x000fe2000f8e00ff */
[----:B---3--:R-:W-:Y:S01]  /*7f30*/  MOV R11, UR5 ;  /* 0x00000005000b7c02 */ /* 0x008fe20008000f00 */
[----:B------:R-:W-:Y:S02]  /*7f40*/  IMAD.U32 R10, RZ, RZ, UR4 ;  /* 0x00000004ff0a7e24 */ /* 0x000fe4000f8e00ff */
[----:B------:R-:W-:Y:S07]  /*7f50*/  LEPC R20, `(.L_x_149) ;  /* 0x000000001014794e */ /* 0x000fee0000000000 */
[----:B--2-4-:R-:W-:Y:S05]  /*7f60*/  CALL.ABS.NOINC R14 ;  /* 0x000000000e007343 */ /* 0x014fea0003c00000 */
.L_x_149:
[----:B------:R-:W-:Y:S01]  /*7f70*/  LOP3.LUT P0, RZ, R76, 0x60, RZ, 0xc0, !PT ;  /* 0x000000604cff7812 */ /* 0x000fe2000780c0ff */
[----:B------:R-:W-:Y:S05]  /*7f80*/  WARPSYNC.ALL ;  /* 0x0000000000007948 */ /* 0x000fea0003800000 */
[----:B------:R-:W-:Y:S01]  /*7f90*/  R2UR UR4, R2 ;  /* 0x00000000020472ca */ /* 0x000fe200000e0000 */
[----:B------:R-:W-:Y:S01]  /*7fa0*/  BSSY.RECONVERGENT B0, `(.L_x_150) ;  /* 0x000009f000007945 */ /* 0x000fe20003800200 */
[-C--:B---3--:R-:W-:Y:S02]  /*7fb0*/  F2FP.F16.E4M3.UNPACK_B R2, R16.reuse ;  /* 0x00000010ff02723e */ /* 0x088fe400020006ff */
[----:B------:R-:W-:Y:S02]  /*7fc0*/  F2FP.F16.E4M3.UNPACK_B R16, R16.H1 ;  /* 0x00000010ff10723e */ /* 0x000fe400030006ff */
[----:B------:R-:W-:Y:S01]  /*7fd0*/  R2UR UR5, R22 ;  /* 0x00000000160572ca */ /* 0x000fe200000e0000 */
[----:B------:R-:W-:Y:S01]  /*7fe0*/  HADD2.F32 R0, -RZ, R2.H0_H0 ;  /* 0x20000002ff007230 */ /* 0x000fe20000004100 */
[-C--:B------:R-:W-:Y:S01]  /*7ff0*/  F2FP.F16.E4M3.UNPACK_B R42, R17.reuse ;  /* 0x00000011ff2a723e */ /* 0x080fe200020006ff */
[--C-:B------:R-:W-:Y:S01]  /*8000*/  HADD2.F32 R3, -RZ, R16.reuse.H0_H0 ;  /* 0x20000010ff037230 */ /* 0x100fe20000004100 */
[----:B------:R-:W-:Y:S01]  /*8010*/  F2FP.F16.E4M3.UNPACK_B R44, R17.H1 ;  /* 0x00000011ff2c723e */ /* 0x000fe200030006ff */
[----:B------:R-:W-:Y:S01]  /*8020*/  HADD2.F32 R40, -RZ, R16.H1_H1 ;  /* 0x30000010ff287230 */ /* 0x000fe20000004100 */
[-C--:B------:R-:W-:Y:S01]  /*8030*/  F2FP.F16.E4M3.UNPACK_B R46, R18.reuse ;  /* 0x00000012ff2e723e */ /* 0x080fe200020006ff */
[----:B------:R-:W-:Y:S01]  /*8040*/  HADD2.F32 R2, -RZ, R2.H1_H1 ;  /* 0x30000002ff027230 */ /* 0x000fe20000004100 */
[----:B------:R-:W-:Y:S01]  /*8050*/  F2FP.F16.E4M3.UNPACK_B R48, R18.H1 ;  /* 0x00000012ff30723e */ /* 0x000fe200030006ff */
[--C-:B------:R-:W-:Y:S01]  /*8060*/  HADD2.F32 R41, -RZ, R42.reuse.H0_H0 ;  /* 0x2000002aff297230 */ /* 0x100fe20000004100 */
[-C--:B------:R-:W-:Y:S01]  /*8070*/  F2FP.F16.E4M3.UNPACK_B R50, R19.reuse ;  /* 0x00000013ff32723e */ /* 0x080fe200020006ff */
[----:B------:R-:W-:Y:S01]  /*8080*/  HADD2.F32 R42, -RZ, R42.H1_H1 ;  /* 0x3000002aff2a7230 */ /* 0x000fe20000004100 */
[----:B------:R-:W-:Y:S01]  /*8090*/  F2FP.F16.E4M3.UNPACK_B R52, R19.H1 ;  /* 0x00000013ff34723e */ /* 0x000fe200030006ff */
[----:B------:R-:W-:Y:S01]  /*80a0*/  HADD2.F32 R43, -RZ, R44.H0_H0 ;  /* 0x2000002cff2b7230 */ /* 0x000fe20000004100 */
[----:B------:R-:W-:Y:S01]  /*80b0*/  LDTM.16dp32bit_t0_t15.x32 R4, tmem[UR4] ;  /* 0x00000004000479ee */ /* 0x000fe20008a80000 */
[----:B------:R-:W1:Y:S01]  /*80c0*/  LDTM.16dp32bit_t16_t31.x32 R4, tmem[UR4+0x20] ;  /* 0x00002004000479ee */ /* 0x000e620008aa0000 */
[----:B------:R-:W-:Y:S01]  /*80d0*/  NOP ;  /* 0x0000000000007918 */ /* 0x000fe20000000000 */
[----:B------:R-:W-:Y:S01]  /*80e0*/  UIADD3 UR5, UPT, UPT, UR5, 0x3c0, URZ ;  /* 0x000003c005057890 */ /* 0x000fe2000fffe0ff */
[--C-:B------:R-:W-:Y:S01]  /*80f0*/  HADD2.F32 R45, -RZ, R46.reuse.H0_H0 ;  /* 0x2000002eff2d7230 */ /* 0x100fe20000004100 */
[----:B------:R-:W-:Y:S01]  /*8100*/  F2FP.F16.E4M3.UNPACK_B R54, R64 ;  /* 0x00000040ff36723e */ /* 0x000fe200020006ff */
[----:B------:R-:W-:Y:S01]  /*8110*/  HADD2.F32 R46, -RZ, R46.H1_H1 ;  /* 0x3000002eff2e7230 */ /* 0x000fe20000004100 */
[----:B------:R-:W-:Y:S01]  /*8120*/  UPRMT UR5, UR54, 0x654, UR5 ;  /* 0x0000065436057896 */ /* 0x000fe20008000005 */
[--C-:B------:R-:W-:Y:S01]  /*8130*/  HADD2.F32 R49, -RZ, R50.reuse.H0_H0 ;  /* 0x20000032ff317230 */ /* 0x100fe20000004100 */
[-C--:B------:R-:W-:Y:S01]  /*8140*/  F2FP.F16.E4M3.UNPACK_B R58, R65.reuse ;  /* 0x00000041ff3a723e */ /* 0x080fe200020006ff */
[----:B------:R-:W-:Y:S01]  /*8150*/  HADD2.F32 R50, -RZ, R50.H1_H1 ;  /* 0x30000032ff327230 */ /* 0x000fe20000004100 */
[----:B------:R-:W-:Y:S01]  /*8160*/  F2FP.F16.E4M3.UNPACK_B R62, R66 ;  /* 0x00000042ff3e723e */ /* 0x000fe200020006ff */
[--C-:B------:R-:W-:Y:S01]  /*8170*/  HADD2.F32 R53, -RZ, R54.reuse.H0_H0 ;  /* 0x20000036ff357230 */ /* 0x100fe20000004100 */
[----:B------:R-:W-:Y:S01]  /*8180*/  F2FP.F16.E4M3.UNPACK_B R56, R64.H1 ;  /* 0x00000040ff38723e */ /* 0x000fe200030006ff */
[----:B------:R-:W-:Y:S01]  /*8190*/  HADD2.F32 R54, -RZ, R54.H1_H1 ;  /* 0x30000036ff367230 */ /* 0x000fe20000004100 */
[----:B------:R-:W-:Y:S01]  /*81a0*/  F2FP.F16.E4M3.UNPACK_B R60, R65.H1 ;  /* 0x00000041ff3c723e */ /* 0x000fe200030006ff */
[----:B-1----:R-:W-:Y:S01]  /*81b0*/  SYNCS.ARRIVE.TRANS64.RED.A1T0 RZ, [UR5], RZ ;  /* 0x000000ffffff79a7 */ /* 0x002fe20008100405 */
[--C-:B------:R-:W-:Y:S01]  /*81c0*/  HADD2.F32 R57, -RZ, R58.reuse.H0_H0 ;  /* 0x2000003aff397230 */ /* 0x100fe20000004100 */
[-C--:B------:R-:W-:Y:S01]  /*81d0*/  F2FP.F16.E4M3.UNPACK_B R65, R67.reuse ;  /* 0x00000043ff41723e */ /* 0x080fe200020006ff */
[----:B------:R-:W-:Y:S01]  /*81e0*/  HADD2.F32 R58, -RZ, R58.H1_H1 ;  /* 0x3000003aff3a7230 */ /* 0x000fe20000004100 */
[----:B------:R-:W-:Y:S01]  /*81f0*/  F2FP.F16.E4M3.UNPACK_B R64, R66.H1 ;  /* 0x00000042ff40723e */ /* 0x000fe200030006ff */
[--C-:B------:R-:W-:Y:S01]  /*8200*/  HADD2.F32 R61, -RZ, R62.reuse.H0_H0 ;  /* 0x2000003eff3d7230 */ /* 0x100fe20000004100 */
[----:B------:R-:W-:Y:S01]  /*8210*/  F2FP.F16.E4M3.UNPACK_B R67, R67.H1 ;  /* 0x00000043ff43723e */ /* 0x000fe200030006ff */
[----:B------:R-:W-:Y:S01]  /*8220*/  HADD2.F32 R62, -RZ, R62.H1_H1 ;  /* 0x3000003eff3e7230 */ /* 0x000fe20000004100 */
[----:B------:R-:W-:Y:S01]  /*8230*/  IADD3 R36, PT, PT, R36, 0x1, RZ ;  /* 0x0000000124247810 */ /* 0x000fe20007ffe0ff */
[C---:B----4-:R-:W-:Y:S01]  /*8240*/  FMUL R4, R38.reuse, R4 ;  /* 0x0000000426047220 */ /* 0x050fe20000400000 */
[C---:B------:R-:W-:Y:S01]  /*8250*/  FMUL R5, R38.reuse, R5 ;  /* 0x0000000526057220 */ /* 0x040fe20000400000 */
[C---:B------:R-:W-:Y:S01]  /*8260*/  FMUL R8, R38.reuse, R8 ;  /* 0x0000000826087220 */ /* 0x040fe20000400000 */
[C---:B------:R-:W-:Y:S01]  /*8270*/  FMUL R9, R38.reuse, R9 ;  /* 0x0000000926097220 */ /* 0x040fe20000400000 */
[C---:B------:R-:W-:Y:S01]  /*8280*/  FFMA R4, R39.reuse, R0, R4 ;  /* 0x0000000027047223 */ /* 0x040fe20000000004 */
[C---:B------:R-:W-:Y:S01]  /*8290*/  FFMA R5, R39.reuse, R2, R5 ;  /* 0x0000000227057223 */ /* 0x040fe20000000005 */
[C---:B------:R-:W-:Y:S01]  /*82a0*/  FMUL R12, R38.reuse, R12 ;  /* 0x0000000c260c7220 */ /* 0x040fe20000400000 */
        /* <DEDUP_REMOVED lines=10> */
[----:B------:R-:W-:Y:S02]  /*8350*/  HADD2.F32 R44, -RZ, R44.H1_H1 ;  /* 0x3000002cff2c7230 */ /* 0x000fe40000004100 */
[C---:B------:R-:W-:Y:S01]  /*8360*/  FMUL R10, R38.reuse, R10 ;  /* 0x0000000a260a7220 */ /* 0x040fe20000400000 */
[C---:B------:R-:W-:Y:S01]  /*8370*/  FFMA R6, R39.reuse, R3, R6 ;  /* 0x0000000327067223 */ /* 0x040fe20000000006 */
[C---:B------:R-:W-:Y:S01]  /*8380*/  FFMA R7, R39.reuse, R40, R7 ;  /* 0x0000002827077223 */ /* 0x040fe20000000007 */
[C---:B------:R-:W-:Y:S01]  /*8390*/  FFMA R8, R39.reuse, R41, R8 ;  /* 0x0000002927087223 */ /* 0x040fe20000000008 */
[C---:B------:R-:W-:Y:S01]  /*83a0*/  FFMA R9, R39.reuse, R42, R9 ;  /* 0x0000002a27097223 */ /* 0x040fe20000000009 */
[----:B------:R-:W-:Y:S01]  /*83b0*/  FFMA R10, R39, R43, R10 ;  /* 0x0000002b270a7223 */ /* 0x000fe2000000000a */
[--C-:B------:R-:W-:Y:S01]  /*83c0*/  HADD2.F32 R40, -RZ, R65.reuse.H0_H0 ;  /* 0x20000041ff287230 */ /* 0x100fe20000004100 */
[----:B------:R-:W-:Y:S01]  /*83d0*/  F2FP.SATFINITE.E4M3.F32.PACK_AB_MERGE_C R86, R7, R6, RZ ;  /* 0x000000060756723e */ /* 0x000fe200048070ff */
[C---:B------:R-:W-:Y:S01]  /*83e0*/  FMUL R7, R38.reuse, R24 ;  /* 0x0000001826077220 */ /* 0x040fe20000400000 */
[C---:B------:R-:W-:Y:S01]  /*83f0*/  FMUL R24, R38.reuse, R29 ;  /* 0x0000001d26187220 */ /* 0x040fe20000400000 */
[C---:B------:R-:W-:Y:S01]  /*8400*/  FMUL R29, R38.reuse, R34 ;  /* 0x00000022261d7220 */ /* 0x040fe20000400000 */
[----:B------:R-:W-:Y:S02]  /*8410*/  HADD2.F32 R65, -RZ, R65.H1_H1 ;  /* 0x30000041ff417230 */ /* 0x000fe40000004100 */
[C---:B------:R-:W-:Y:S01]  /*8420*/  FMUL R11, R38.reuse, R11 ;  /* 0x0000000b260b7220 */ /* 0x040fe20000400000 */
[--C-:B------:R-:W-:Y:S02]  /*8430*/  HADD2.F32 R47, -RZ, R48.reuse.H0_H0 ;  /* 0x20000030ff2f7230 */ /* 0x100fe40000004100 */
[C---:B------:R-:W-:Y:S01]  /*8440*/  FMUL R14, R38.reuse, R14 ;  /* 0x0000000e260e7220 */ /* 0x040fe20000400000 */
[----:B------:R-:W-:Y:S02]  /*8450*/  HADD2.F32 R48, -RZ, R48.H1_H1 ;  /* 0x30000030ff307230 */ /* 0x000fe40000004100 */
[C---:B------:R-:W-:Y:S01]  /*8460*/  FFMA R11, R39.reuse, R44, R11 ;  /* 0x0000002c270b7223 */ /* 0x040fe2000000000b */
[C---:B------:R-:W-:Y:S01]  /*8470*/  FFMA R12, R39.reuse, R45, R12 ;  /* 0x0000002d270c7223 */ /* 0x040fe2000000000c */
[C---:B------:R-:W-:Y:S01]  /*8480*/  FFMA R13, R39.reuse, R46, R13 ;  /* 0x0000002e270d7223 */ /* 0x040fe2000000000d */
[----:B------:R-:W-:Y:S01]  /*8490*/  FFMA R14, R39, R47, R14 ;  /* 0x0000002f270e7223 */ /* 0x000fe2000000000e */
[C---:B------:R-:W-:Y:S01]  /*84a0*/  FMUL R15, R38.reuse, R15 ;  /* 0x0000000f260f7220 */ /* 0x040fe20000400000 */
[--C-:B------:R-:W-:Y:S01]  /*84b0*/  HADD2.F32 R51, -RZ, R52.reuse.H0_H0 ;  /* 0x20000034ff337230 */ /* 0x100fe20000004100 */
[----:B------:R-:W-:Y:S01]  /*84c0*/  F2FP.SATFINITE.E4M3.F32.PACK_AB_MERGE_C R10, R11, R10, RZ ;  /* 0x0000000a0b0a723e */ /* 0x000fe200048070ff */
[----:B------:R-:W-:Y:S02]  /*84d0*/  HADD2.F32 R52, -RZ, R52.H1_H1 ;  /* 0x30000034ff347230 */ /* 0x000fe40000004100 */
[C---:B------:R-:W-:Y:S01]  /*84e0*/  FFMA R15, R39.reuse, R48, R15 ;  /* 0x00000030270f7223 */ /* 0x040fe2000000000f */
[C---:B------:R-:W-:Y:S01]  /*84f0*/  FFMA R16, R39.reuse, R49, R16 ;  /* 0x0000003127107223 */ /* 0x040fe20000000010 */
[C---:B------:R-:W-:Y:S01]  /*8500*/  FFMA R17, R39.reuse, R50, R17 ;  /* 0x0000003227117223 */ /* 0x040fe20000000011 */
[C---:B------:R-:W-:Y:S01]  /*8510*/  FMUL R18, R38.reuse, R18 ;  /* 0x0000001226127220 */ /* 0x040fe20000400000 */
[C---:B------:R-:W-:Y:S01]  /*8520*/  FMUL R19, R38.reuse, R19 ;  /* 0x0000001326137220 */ /* 0x040fe20000400000 */
[--C-:B------:R-:W-:Y:S02]  /*8530*/  HADD2.F32 R55, -RZ, R56.reuse.H0_H0 ;  /* 0x20000038ff377230 */ /* 0x100fe40000004100 */
[C---:B------:R-:W-:Y:S01]  /*8540*/  FMUL R3, R38.reuse, R22 ;  /* 0x0000001626037220 */ /* 0x040fe20000400000 */
[C---:B------:R-:W-:Y:S01]  /*8550*/  FFMA R18, R39.reuse, R51, R18 ;  /* 0x0000003327127223 */ /* 0x040fe20000000012 */
[----:B------:R-:W-:Y:S02]  /*8560*/  HADD2.F32 R56, -RZ, R56.H1_H1 ;  /* 0x30000038ff387230 */ /* 0x000fe40000004100 */
[C---:B------:R-:W-:Y:S01]  /*8570*/  FFMA R19, R39.reuse, R52, R19 ;  /* 0x0000003427137223 */ /* 0x040fe20000000013 */
[C---:B------:R-:W-:Y:S01]  /*8580*/  FMUL R6, R38.reuse, R23 ;  /* 0x0000001726067220 */ /* 0x040fe20000400000 */
[C---:B------:R-:W-:Y:S01]  /*8590*/  FFMA R0, R39.reuse, R53, R0 ;  /* 0x0000003527007223 */ /* 0x040fe20000000000 */
[C---:B------:R-:W-:Y:S01]  /*85a0*/  FFMA R2, R39.reuse, R54, R2 ;  /* 0x0000003627027223 */ /* 0x040fe20000000002 */
[--C-:B------:R-:W-:Y:S02]  /*85b0*/  HADD2.F32 R59, -RZ, R60.reuse.H0_H0 ;  /* 0x2000003cff3b7230 */ /* 0x100fe40000004100 */
[C---:B------:R-:W-:Y:S01]  /*85c0*/  FFMA R3, R39.reuse, R55, R3 ;  /* 0x0000003727037223 */ /* 0x040fe20000000003 */
[----:B------:R-:W-:Y:S02]  /*85d0*/  HADD2.F32 R60, -RZ, R60.H1_H1 ;  /* 0x3000003cff3c7230 */ /* 0x000fe40000004100 */
[C---:B------:R-:W-:Y:S01]  /*85e0*/  FMUL R21, R38.reuse, R26 ;  /* 0x0000001a26157220 */ /* 0x040fe20000400000 */
[C---:B------:R-:W-:Y:S01]  /*85f0*/  FMUL R22, R38.reuse, R27 ;  /* 0x0000001b26167220 */ /* 0x040fe20000400000 */
[C---:B------:R-:W-:Y:S01]  /*8600*/  FFMA R6, R39.reuse, R56, R6 ;  /* 0x0000003827067223 */ /* 0x040fe20000000006 */
[C---:B------:R-:W-:Y:S01]  /*8610*/  FFMA R7, R39.reuse, R57, R7 ;  /* 0x0000003927077223 */ /* 0x040fe20000000007 */
[C---:B------:R-:W-:Y:S01]  /*8620*/  FMUL R23, R38.reuse, R28 ;  /* 0x0000001c26177220 */ /* 0x040fe20000400000 */
[C---:B------:R-:W-:Y:S01]  /*8630*/  FFMA R20, R39.reuse, R58, R20 ;  /* 0x0000003a27147223 */ /* 0x040fe20000000014 */
[--C-:B------:R-:W-:Y:S02]  /*8640*/  HADD2.F32 R63, -RZ, R64.reuse.H0_H0 ;  /* 0x20000040ff3f7230 */ /* 0x100fe40000004100 */
[C---:B------:R-:W-:Y:S01]  /*8650*/  FFMA R21, R39.reuse, R59, R21 ;  /* 0x0000003b27157223 */ /* 0x040fe20000000015 */
[----:B------:R-:W-:Y:S02]  /*8660*/  HADD2.F32 R64, -RZ, R64.H1_H1 ;  /* 0x30000040ff407230 */ /* 0x000fe40000004100 */
[C---:B------:R-:W-:Y:S01]  /*8670*/  FFMA R22, R39.reuse, R60, R22 ;  /* 0x0000003c27167223 */ /* 0x040fe20000000016 */
[C---:B------:R-:W-:Y:S01]  /*8680*/  FMUL R26, R38.reuse, R31 ;  /* 0x0000001f261a7220 */ /* 0x040fe20000400000 */
[C---:B------:R-:W-:Y:S01]  /*8690*/  FMUL R27, R38.reuse, R32 ;  /* 0x00000020261b7220 */ /* 0x040fe20000400000 */
[C---:B------:R-:W-:Y:S01]  /*86a0*/  FFMA R23, R39.reuse, R61, R23 ;  /* 0x0000003d27177223 */ /* 0x040fe20000000017 */
[----:B------:R-:W-:Y:S01]  /*86b0*/  FMUL R28, R38, R33 ;  /* 0x00000021261c7220 */ /* 0x000fe20000400000 */
[C---:B------:R-:W-:Y:S01]  /*86c0*/  FFMA R24, R39.reuse, R62, R24 ;  /* 0x0000003e27187223 */ /* 0x040fe20000000018 */
[--C-:B------:R-:W-:Y:S02]  /*86d0*/  HADD2.F32 R66, -RZ, R67.reuse.H0_H0 ;  /* 0x20000043ff427230 */ /* 0x100fe40000004100 */
[C---:B------:R-:W-:Y:S01]  /*86e0*/  FFMA R25, R39.reuse, R63, R25 ;  /* 0x0000003f27197223 */ /* 0x040fe20000000019 */
[----:B------:R-:W-:Y:S02]  /*86f0*/  HADD2.F32 R67, -RZ, R67.H1_H1 ;  /* 0x30000043ff437230 */ /* 0x000fe40000004100 */
[----:B------:R-:W-:Y:S01]  /*8700*/  FFMA R26, R39, R64, R26 ;  /* 0x00000040271a7223 */ /* 0x000fe2000000001a */
[----:B------:R-:W-:Y:S01]  /*8710*/  F2FP.SATFINITE.E4M3.F32.PACK_AB_MERGE_C R14, R15, R14, RZ ;  /* 0x0000000e0f0e723e */ /* 0x000fe200048070ff */
[----:B------:R-:W-:Y:S01]  /*8720*/  FFMA R27, R39, R40, R27 ;  /* 0x00000028271b7223 */ /* 0x000fe2000000001b */
[----:B------:R-:W-:Y:S01]  /*8730*/  F2FP.SATFINITE.E4M3.F32.PACK_AB_MERGE_C R18, R19, R18, RZ ;  /* 0x000000121312723e */ /* 0x000fe200048070ff */
[C---:B------:R-:W-:Y:S01]  /*8740*/  FFMA R28, R39.reuse, R65, R28 ;  /* 0x00000041271c7223 */ /* 0x040fe2000000001c */
[C---:B------:R-:W-:Y:S01]  /*8750*/  FFMA R29, R39.reuse, R66, R29 ;  /* 0x00000042271d7223 */ /* 0x040fe2000000001d */
[----:B------:R-:W-:Y:S01]  /*8760*/  FFMA R30, R39, R67, R30 ;  /* 0x00000043271e7223 */ /* 0x000fe2000000001e */
[----:B------:R-:W-:Y:S02]  /*8770*/  F2FP.SATFINITE.E4M3.F32.PACK_AB_MERGE_C R32, R5, R4, R86 ;  /* 0x000000040520723e */ /* 0x000fe40004807056 */
[----:B------:R-:W-:Y:S02]  /*8780*/  F2FP.SATFINITE.E4M3.F32.PACK_AB_MERGE_C R33, R9, R8, R10 ;  /* 0x000000080921723e */ /* 0x000fe4000480700a */
[----:B------:R-:W-:Y:S02]  /*8790*/  F2FP.SATFINITE.E4M3.F32.PACK_AB_MERGE_C R34, R13, R12, R14 ;  /* 0x0000000c0d22723e */ /* 0x000fe4000480700e */
[----:B------:R-:W-:Y:S02]  /*87a0*/  F2FP.SATFINITE.E4M3.F32.PACK_AB_MERGE_C R35, R17, R16, R18 ;  /* 0x000000101123723e */ /* 0x000fe40004807012 */
[----:B------:R-:W-:Y:S02]  /*87b0*/  F2FP.SATFINITE.E4M3.F32.PACK_AB_MERGE_C R3, R6, R3, RZ ;  /* 0x000000030603723e */ /* 0x000fe400048070ff */
[----:B------:R-:W-:Y:S01]  /*87c0*/  F2FP.SATFINITE.E4M3.F32.PACK_AB_MERGE_C R5, R22, R21, RZ ;  /* 0x000000151605723e */ /* 0x000fe200048070ff */
[----:B------:R1:W-:Y:S01]  /*87d0*/  STS.128 [R78+UR57+0x1600], R32 ;  /* 0x001600204e007988 */ /* 0x0003e20008000c39 */
[----:B------:R-:W-:Y:S02]  /*87e0*/  F2FP.SATFINITE.E4M3.F32.PACK_AB_MERGE_C R6, R26, R25, RZ ;  /* 0x000000191a06723e */ /* 0x000fe400048070ff */
[----:B------:R-:W-:Y:S02]  /*87f0*/  F2FP.SATFINITE.E4M3.F32.PACK_AB_MERGE_C R29, R30, R29, RZ ;  /* 0x0000001d1e1d723e */ /* 0x000fe400048070ff */
[----:B------:R-:W-:Y:S02]  /*8800*/  F2FP.SATFINITE.E4M3.F32.PACK_AB_MERGE_C R5, R20, R7, R5 ;  /* 0x000000071405723e */ /* 0x000fe40004807005 */
[----:B------:R-:W-:Y:S02]  /*8810*/  F2FP.SATFINITE.E4M3.F32.PACK_AB_MERGE_C R4, R2, R0, R3 ;  /* 0x000000000204723e */ /* 0x000fe40004807003 */
[----:B------:R-:W-:Y:S02]  /*8820*/  F2FP.SATFINITE.E4M3.F32.PACK_AB_MERGE_C R6, R24, R23, R6 ;  /* 0x000000171806723e */ /* 0x000fe40004807006 */
[----:B------:R-:W-:Y:S05]  /*8830*/  F2FP.SATFINITE.E4M3.F32.PACK_AB_MERGE_C R7, R28, R27, R29 ;  /* 0x0000001b1c07723e */ /* 0x000fea000480701d */
[----:B------:R1:W-:Y:S01]  /*8840*/  STS.128 [R77+0x1010], R4 ;  /* 0x001010044d007388 */ /* 0x0003e20000000c00 */
[----:B------:R-:W-:Y:S01]  /*8850*/  @!PT LDS RZ, [RZ] ;  /* 0x00000000fffff984 */ /* 0x000fe20000000800 */
[----:B------:R-:W-:Y:S01]  /*8860*/  @!PT LDS RZ, [RZ] ;  /* 0x00000000fffff984 */ /* 0x000fe20000000800 */
[----:B------:R-:W-:Y:S01]  /*8870*/  @!PT LDS RZ, [RZ] ;  /* 0x00000000fffff984 */ /* 0x000fe20000000800 */
[----:B------:R-:W-:Y:S01]  /*8880*/  @!PT LDS RZ, [RZ] ;  /* 0x00000000fffff984 */ /* 0x000fe20000000800 */
[----:B------:R3:W-:Y:S07]  /*8890*/  MEMBAR.ALL.CTA ;  /* 0x0000000000007992 */ /* 0x0007ee0000008000 */
[----:B---3--:R-:W3:Y:S02]  /*88a0*/  FENCE.VIEW.ASYNC.S ;  /* 0x00000000000073c6 */ /* 0x008ee40000000000 */
[----:B---3--:R-:W-:Y:S06]  /*88b0*/  BAR.SYNC.DEFER_BLOCKING 0x1, 0x80 ;  /* 0x0042000000007b1d */ /* 0x008fec0000010000 */
[----:B------:R-:W-:Y:S05]  /*88c0*/  @P0 BRA `(.L_x_151) ;  /* 0x0000000000300947 */ /* 0x000fea0003800000 */
[----:B------:R-:W-:Y:S02]  /*88d0*/  UIADD3 UR10, UPT, UPT, UR57, 0x1600, URZ ;  /* 0x00001600390a7890 */ /* 0x000fe4000fffe0ff */
[----:B------:R-:W-:Y:S02]  /*88e0*/  UIADD3 UR8, UP0, UPT, UR62, 0x680, URZ ;  /* 0x000006803e087890 */ /* 0x000fe4000ff1e0ff */
[----:B------:R-:W-:Y:S02]  /*88f0*/  USHF.L.U32 UR5, UR51, 0x6, URZ ;  /* 0x0000000633057899 */ /* 0x000fe400080006ff */
[----:B------:R-:W-:Y:S01]  /*8900*/  MOV R85, UR10 ;  /* 0x0000000a00557c02 */ /* 0x000fe20008000f00 */
[----:B------:R-:W-:Y:S02]  /*8910*/  USHF.L.U32 UR6, UR50, 0x6, URZ ;  /* 0x0000000632067899 */ /* 0x000fe400080006ff */
[----:B------:R-:W-:Y:S01]  /*8920*/  UIADD3.X UR9, UPT, UPT, URZ, UR63, URZ, UP0, !UPT ;  /* 0x0000003fff097290 */ /* 0x000fe200087fe4ff */
[----:B------:R-:W-:Y:S01]  /*8930*/  R2UR UR4, R85 ;  /* 0x00000000550472ca */ /* 0x000fe200000e0000 */
[----:B------:R-:W-:Y:S11]  /*8940*/  UMOV UR7, UR36 ;  /* 0x0000002400077c82 */ /* 0x000ff60008000000 */
[----:B------:R-:W-:Y:S01]  /*8950*/  @!UPT UIADD3 URZ, UPT, UPT, URZ, URZ, URZ ;  /* 0x000000fffffff290 */ /* 0x000fe2000fffe0ff */
[----:B------:R3:W-:Y:S01]  /*8960*/  UTMASTG.3D [UR4], [UR8] ;  /* 0x00000004080073b5 */ /* 0x0007e20008010000 */
[----:B------:R0:W-:Y:S01]  /*8970*/  UTMACMDFLUSH ;  /* 0x00000000000079b7 */ /* 0x0001e20000000000 */
[----:B---3--:R-:W-:Y:S04]  /*8980*/  DEPBAR.LE SB0, 0x0 ;  /* 0x000080000000791a */ /* 0x008fe80000000000 */
.L_x_151:
[----:B------:R-:W-:Y:S05]  /*8990*/  BSYNC.RECONVERGENT B0 ;  /* 0x0000000000007941 */ /* 0x000fea0003800200 */
.L_x_150:
[----:B------:R-:W-:Y:S01]  /*89a0*/  BAR.SYNC.DEFER_BLOCKING 0x1, 0x80 ;  /* 0x0042000000007b1d */ /* 0x000fe20000010000 */
[----:B------:R-:W-:Y:S01]  /*89b0*/  ISETP.NE.AND P0, PT, R81, 0x2, PT ;  /* 0x000000025100780c */ /* 0x000fe20003f05270 */
[----:B------:R-:W-:Y:S01]  /*89c0*/  UISETP.NE.AND UP0, UPT, UR61, URZ, UPT ;  /* 0x000000ff3d00728c */ /* 0x000fe2000bf05270 */
[----:B------:R-:W-:Y:S01]  /*89d0*/  ISETP.NE.AND P1, PT, R36, 0x4, PT ;  /* 0x000000042400780c */ /* 0x000fe20003f25270 */
[----:B------:R-:W-:Y:S01]  /*89e0*/  UIADD3 UR51, UPT, UPT, UR42, UR48, URZ ;  /* 0x000000302a337290 */ /* 0x000fe2000fffe0ff */
[----:B------:R-:W-:Y:S01]  /*89f0*/  SEL R2, RZ, 0x1, P0 ;  /* 0x00000001ff027807 */ /* 0x000fe20000000000 */
[----:B------:R-:W-:Y:S01]  /*8a00*/  UIADD3 UR50, UPT, UPT, UR43, UR49, URZ ;  /* 0x000000312b327290 */ /* 0x000fe2000fffe0ff */
[----:B------:R-:W-:Y:S02]  /*8a10*/  SEL R0, RZ, 0x1, P1 ;  /* 0x00000001ff007807 */ /* 0x000fe40000800000 */
[----:B------:R-:W-:Y:S02]  /*8a20*/  LOP3.LUT R83, R83, R2, RZ, 0x3c, !PT ;  /* 0x0000000253537212 */ /* 0x000fe400078e3cff */
[----:B------:R-:W-:Y:S02]  /*8a30*/  LOP3.LUT R84, R84, R0, RZ, 0x3c, !PT ;  /* 0x0000000054547212 */ /* 0x000fe400078e3cff */
[----:B------:R-:W-:Y:S02]  /*8a40*/  SEL R81, R81, RZ, P0 ;  /* 0x000000ff51517207 */ /* 0x000fe40000000000 */
[----:B------:R-:W-:Y:S01]  /*8a50*/  SEL R36, R36, RZ, P1 ;  /* 0x000000ff24247207 */ /* 0x000fe20000800000 */
[----:B------:R-:W-:Y:S01]  /*8a60*/  UMOV UR36, UR60 ;  /* 0x0000003c00247c82 */ /* 0x000fe20008000000 */
[----:B------:R-:W-:Y:S05]  /*8a70*/  BRA.U UP0, `(.L_x_152) ;  /* 0xffffffe500587547 */ /* 0x000fea000b83ffff */
[----:B------:R-:W-:Y:S05]  /*8a80*/  EXIT ;  /* 0x000000000000794d */ /* 0x000fea0003800000 */
.L_x_25:
[----:B--2---:R2:W3:Y:S02]  /*8a90*/  SYNCS.PHASECHK.TRANS64.TRYWAIT P0, [R0+URZ+0x3f0], R2 ;  /* 0x0003f002000075a7 */ /* 0x0044e400080011ff */
[----:B---3--:R-:W-:Y:S05]  /*8aa0*/  @!P0 NANOSLEEP.SYNCS 0x989680 ;  /* 0x009896800000895d */ /* 0x008fea0003900000 */
[----:B------:R-:W3:Y:S02]  /*8ab0*/  @!P0 SYNCS.PHASECHK.TRANS64 P0, [R0+URZ+0x3f0], R2 ;  /* 0x0003f002000085a7 */ /* 0x000ee400080010ff */
[----:B---3--:R-:W-:Y:S05]  /*8ac0*/  @!P0 BRA `(.L_x_25) ;  /* 0xfffffffc00f08947 */ /* 0x008fea000383ffff */
[----:B------:R-:W-:Y:S05]  /*8ad0*/  BRA `(.L_x_153) ;  /* 0xffffff9400a87947 */ /* 0x000fea000383ffff */
.L_x_28:
[----:B-1----:R-:W-:-:S07]  /*8ae0*/  MOV R0, UR33 ;  /* 0x0000002100007c02 */ /* 0x002fce0008000f00 */
.L_x_154:
[----:B-1----:R1:W2:Y:S02]  /*8af0*/  SYNCS.PHASECHK.TRANS64.TRYWAIT P0, [R0+URZ+0x1b0], R3 ;  /* 0x0001b003000075a7 */ /* 0x0022a400080011ff */
[----:B--2---:R-:W-:Y:S05]  /*8b00*/  @!P0 NANOSLEEP.SYNCS 0x989680 ;  /* 0x009896800000895d */ /* 0x004fea0003900000 */
[----:B------:R-:W2:Y:S02]  /*8b10*/  @!P0 SYNCS.PHASECHK.TRANS64 P0, [R0+URZ+0x1b0], R3 ;  /* 0x0001b003000085a7 */ /* 0x000ea400080010ff */
[----:B--2---:R-:W-:Y:S05]  /*8b20*/  @!P0 BRA `(.L_x_154) ;  /* 0xfffffffc00f08947 */ /* 0x004fea000383ffff */
[----:B------:R-:W-:Y:S05]  /*8b30*/  BRA `(.L_x_27) ;  /* 0xffffff9400f47947 */ /* 0x000fea000383ffff */
.L_x_35:
[----:B-1----:R-:W-:-:S07]  /*8b40*/  MOV R0, UR17 ;  /* 0x0000001100007c02 */ /* 0x002fce0008000f00 */
.L_x_155:
[----:B-1----:R1:W2:Y:S02]  /*8b50*/  SYNCS.PHASECHK.TRANS64.TRYWAIT P0, [R0+URZ+0x1b0], R3 ;  /* 0x0001b003000075a7 */ /* 0x0022a400080011ff */
[----:B--2---:R-:W-:Y:S05]  /*8b60*/  @!P0 NANOSLEEP.SYNCS 0x989680 ;  /* 0x009896800000895d */ /* 0x004fea0003900000 */
[----:B------:R-:W2:Y:S02]  /*8b70*/  @!P0 SYNCS.PHASECHK.TRANS64 P0, [R0+URZ+0x1b0], R3 ;  /* 0x0001b003000085a7 */ /* 0x000ea400080010ff */
[----:B--2---:R-:W-:Y:S05]  /*8b80*/  @!P0 BRA `(.L_x_155) ;  /* 0xfffffffc00f08947 */ /* 0x004fea000383ffff */
[----:B------:R-:W-:Y:S05]  /*8b90*/  BRA `(.L_x_34) ;  /* 0xffffff9800b87947 */ /* 0x000fea000383ffff */
.L_x_40:
[----:B-1----:R1:W2:Y:S02]  /*8ba0*/  SYNCS.PHASECHK.TRANS64.TRYWAIT P0, [R3+URZ+0x380], R0 ;  /* 0x00038000030075a7 */ /* 0x0022a400080011ff */
[----:B--2---:R-:W-:Y:S05]  /*8bb0*/  @!P0 NANOSLEEP.SYNCS 0x989680 ;  /* 0x009896800000895d */ /* 0x004fea0003900000 */
[----:B------:R-:W2:Y:S02]  /*8bc0*/  @!P0 SYNCS.PHASECHK.TRANS64 P0, [R3+URZ+0x380], R0 ;  /* 0x00038000030085a7 */ /* 0x000ea400080010ff */
[----:B--2---:R-:W-:Y:S05]  /*8bd0*/  @!P0 BRA `(.L_x_40) ;  /* 0xfffffffc00f08947 */ /* 0x004fea000383ffff */
[----:B------:R-:W-:Y:S05]  /*8be0*/  BRA `(.L_x_156) ;  /* 0xffffff9c00647947 */ /* 0x000fea000383ffff */
.L_x_44:
[----:B------:R-:W-:-:S07]  /*8bf0*/  MOV R0, UR4 ;  /* 0x0000000400007c02 */ /* 0x000fce0008000f00 */
.L_x_157:
[----:B-1----:R1:W2:Y:S02]  /*8c00*/  SYNCS.PHASECHK.TRANS64.TRYWAIT P0, [R0+URZ], R2 ;  /* 0x00000002000075a7 */ /* 0x0022a400080011ff */
[----:B--2---:R-:W-:Y:S05]  /*8c10*/  @!P0 NANOSLEEP.SYNCS 0x989680 ;  /* 0x009896800000895d */ /* 0x004fea0003900000 */
[----:B------:R-:W2:Y:S02]  /*8c20*/  @!P0 SYNCS.PHASECHK.TRANS64 P0, [R0+URZ], R2 ;  /* 0x00000002000085a7 */ /* 0x000ea400080010ff */
[----:B--2---:R-:W-:Y:S05]  /*8c30*/  @!P0 BRA `(.L_x_157) ;  /* 0xfffffffc00f08947 */ /* 0x004fea000383ffff */
[----:B------:R-:W-:Y:S05]  /*8c40*/  BRA `(.L_x_158) ;  /* 0xffffffa000e87947 */ /* 0x000fea000383ffff */
.L_x_45:
[----:B------:R-:W-:-:S07]  /*8c50*/  MOV R0, UR4 ;  /* 0x0000000400007c02 */ /* 0x000fce0008000f00 */
.L_x_159:
[----:B-1----:R1:W2:Y:S02]  /*8c60*/  SYNCS.PHASECHK.TRANS64.TRYWAIT P0, [R0+URZ], R3 ;  /* 0x00000003000075a7 */ /* 0x0022a400080011ff */
[----:B--2---:R-:W-:Y:S05]  /*8c70*/  @!P0 NANOSLEEP.SYNCS 0x989680 ;  /* 0x009896800000895d */ /* 0x004fea0003900000 */
[----:B------:R-:W2:Y:S02]  /*8c80*/  @!P0 SYNCS.PHASECHK.TRANS64 P0, [R0+URZ], R3 ;  /* 0x00000003000085a7 */ /* 0x000ea400080010ff */
[----:B--2---:R-:W-:Y:S05]  /*8c90*/  @!P0 BRA `(.L_x_159) ;  /* 0xfffffffc00f08947 */ /* 0x004fea000383ffff */
[----:B------:R-:W-:Y:S05]  /*8ca0*/  BRA `(.L_x_160) ;  /* 0xffffffa000f47947 */ /* 0x000fea000383ffff */
.L_x_46:
[----:B------:R-:W-:-:S07]  /*8cb0*/  MOV R0, UR4 ;  /* 0x0000000400007c02 */ /* 0x000fce0008000f00 */
.L_x_161:
[----:B-1----:R1:W2:Y:S02]  /*8cc0*/  SYNCS.PHASECHK.TRANS64.TRYWAIT P0, [R0+URZ], R3 ;  /* 0x00000003000075a7 */ /* 0x0022a400080011ff */
[----:B--2---:R-:W-:Y:S05]  /*8cd0*/  @!P0 NANOSLEEP.SYNCS 0x989680 ;  /* 0x009896800000895d */ /* 0x004fea0003900000 */
[----:B------:R-:W2:Y:S02]  /*8ce0*/  @!P0 SYNCS.PHASECHK.TRANS64 P0, [R0+URZ], R3 ;  /* 0x00000003000085a7 */ /* 0x000ea400080010ff */
[----:B--2---:R-:W-:Y:S05]  /*8cf0*/  @!P0 BRA `(.L_x_161) ;  /* 0xfffffffc00f08947 */ /* 0x004fea000383ffff */
[----:B------:R-:W-:Y:S05]  /*8d00*/  BRA `(.L_x_162) ;  /* 0xffffffa400007947 */ /* 0x000fea000383ffff */
.L_x_47:
[----:B------:R-:W-:-:S07]  /*8d10*/  MOV R0, UR4 ;  /* 0x0000000400007c02 */ /* 0x000fce0008000f00 */
.L_x_163:
[----:B-1----:R1:W2:Y:S02]  /*8d20*/  SYNCS.PHASECHK.TRANS64.TRYWAIT P0, [R0+URZ], R3 ;  /* 0x00000003000075a7 */ /* 0x0022a400080011ff */
[----:B--2---:R-:W-:Y:S05]  /*8d30*/  @!P0 NANOSLEEP.SYNCS 0x989680 ;  /* 0x009896800000895d */ /* 0x004fea0003900000 */
[----:B------:R-:W2:Y:S02]  /*8d40*/  @!P0 SYNCS.PHASECHK.TRANS64 P0, [R0+URZ], R3 ;  /* 0x00000003000085a7 */ /* 0x000ea400080010ff */
[----:B--2---:R-:W-:Y:S05]  /*8d50*/  @!P0 BRA `(.L_x_163) ;  /* 0xfffffffc00f08947 */ /* 0x004fea000383ffff */
[----:B------:R-:W-:Y:S05]  /*8d60*/  BRA `(.L_x_164) ;  /* 0xffffffa4000c7947 */ /* 0x000fea000383ffff */
.L_x_48:
[----:B------:R-:W-:-:S07]  /*8d70*/  MOV R0, UR4 ;  /* 0x0000000400007c02 */ /* 0x000fce0008000f00 */
.L_x_165:
[----:B-1----:R1:W2:Y:S02]  /*8d80*/  SYNCS.PHASECHK.TRANS64.TRYWAIT P0, [R0+URZ], R3 ;  /* 0x00000003000075a7 */ /* 0x0022a400080011ff */
[----:B--2---:R-:W-:Y:S05]  /*8d90*/  @!P0 NANOSLEEP.SYNCS 0x989680 ;  /* 0x009896800000895d */ /* 0x004fea0003900000 */
[----:B------:R-:W2:Y:S02]  /*8da0*/  @!P0 SYNCS.PHASECHK.TRANS64 P0, [R0+URZ], R3 ;  /* 0x00000003000085a7 */ /* 0x000ea400080010ff */
[----:B--2---:R-:W-:Y:S05]  /*8db0*/  @!P0 BRA `(.L_x_165) ;  /* 0xfffffffc00f08947 */ /* 0x004fea000383ffff */
[----:B------:R-:W-:Y:S05]  /*8dc0*/  BRA `(.L_x_166) ;  /* 0xffffffa400187947 */ /* 0x000fea000383ffff */
.L_x_49:
[----:B------:R-:W-:-:S07]  /*8dd0*/  MOV R0, UR4 ;  /* 0x0000000400007c02 */ /* 0x000fce0008000f00 */
.L_x_167:
[----:B-1----:R1:W2:Y:S02]  /*8de0*/  SYNCS.PHASECHK.TRANS64.TRYWAIT P0, [R0+URZ], R3 ;  /* 0x00000003000075a7 */ /* 0x0022a400080011ff */
[----:B--2---:R-:W-:Y:S05]  /*8df0*/  @!P0 NANOSLEEP.SYNCS 0x989680 ;  /* 0x009896800000895d */ /* 0x004fea0003900000 */
[----:B------:R-:W2:Y:S02]  /*8e00*/  @!P0 SYNCS.PHASECHK.TRANS64 P0, [R0+URZ], R3 ;  /* 0x00000003000085a7 */ /* 0x000ea400080010ff */
[----:B--2---:R-:W-:Y:S05]  /*8e10*/  @!P0 BRA `(.L_x_167) ;  /* 0xfffffffc00f08947 */ /* 0x004fea000383ffff */
[----:B------:R-:W-:Y:S05]  /*8e20*/  BRA `(.L_x_168) ;  /* 0xffffffa400247947 */ /* 0x000fea000383ffff */
.L_x_50:
[----:B------:R-:W-:-:S07]  /*8e30*/  MOV R0, UR4 ;  /* 0x0000000400007c02 */ /* 0x000fce0008000f00 */
.L_x_169:
[----:B-1----:R1:W2:Y:S02]  /*8e40*/  SYNCS.PHASECHK.TRANS64.TRYWAIT P0, [R0+URZ], R3 ;  /* 0x00000003000075a7 */ /* 0x0022a400080011ff */
[----:B--2---:R-:W-:Y:S05]  /*8e50*/  @!P0 NANOSLEEP.SYNCS 0x989680 ;  /* 0x009896800000895d */ /* 0x004fea0003900000 */
[----:B------:R-:W2:Y:S02]  /*8e60*/  @!P0 SYNCS.PHASECHK.TRANS64 P0, [R0+URZ], R3 ;  /* 0x00000003000085a7 */ /* 0x000ea400080010ff */
[----:B--2---:R-:W-:Y:S05]  /*8e70*/  @!P0 BRA `(.L_x_169) ;  /* 0xfffffffc00f08947 */ /* 0x004fea000383ffff */
[----:B------:R-:W-:Y:S05]  /*8e80*/  BRA `(.L_x_170) ;  /* 0xffffffa400307947 */ /* 0x000fea000383ffff */
.L_x_51:
[----:B------:R-:W-:-:S07]  /*8e90*/  MOV R0, UR4 ;  /* 0x0000000400007c02 */ /* 0x000fce0008000f00 */
.L_x_171:
[----:B-1----:R1:W2:Y:S02]  /*8ea0*/  SYNCS.PHASECHK.TRANS64.TRYWAIT P0, [R0+URZ], R3 ;  /* 0x00000003000075a7 */ /* 0x0022a400080011ff */
[----:B--2---:R-:W-:Y:S05]  /*8eb0*/  @!P0 NANOSLEEP.SYNCS 0x989680 ;  /* 0x009896800000895d */ /* 0x004fea0003900000 */
[----:B------:R-:W2:Y:S02]  /*8ec0*/  @!P0 SYNCS.PHASECHK.TRANS64 P0, [R0+URZ], R3 ;  /* 0x00000003000085a7 */ /* 0x000ea400080010ff */
[----:B--2---:R-:W-:Y:S05]  /*8ed0*/  @!P0 BRA `(.L_x_171) ;  /* 0xfffffffc00f08947 */ /* 0x004fea000383ffff */
[----:B------:R-:W-:Y:S05]  /*8ee0*/  BRA `(.L_x_172) ;  /* 0xffffffa4003c7947 */ /* 0x000fea000383ffff */
.L_x_52:
[----:B------:R-:W-:-:S07]  /*8ef0*/  MOV R0, UR4 ;  /* 0x0000000400007c02 */ /* 0x000fce0008000f00 */
.L_x_173:
[----:B-1----:R1:W2:Y:S02]  /*8f00*/  SYNCS.PHASECHK.TRANS64.TRYWAIT P0, [R0+URZ], R3 ;  /* 0x00000003000075a7 */ /* 0x0022a400080011ff */
[----:B--2---:R-:W-:Y:S05]  /*8f10*/  @!P0 NANOSLEEP.SYNCS 0x989680 ;  /* 0x009896800000895d */ /* 0x004fea0003900000 */
[----:B------:R-:W2:Y:S02]  /*8f20*/  @!P0 SYNCS.PHASECHK.TRANS64 P0, [R0+URZ], R3 ;  /* 0x00000003000085a7 */ /* 0x000ea400080010ff */
[----:B--2---:R-:W-:Y:S05]  /*8f30*/  @!P0 BRA `(.L_x_173) ;  /* 0xfffffffc00f08947 */ /* 0x004fea000383ffff */
[----:B------:R-:W-:Y:S05]  /*8f40*/  BRA `(.L_x_174) ;  /* 0xffffffa400487947 */ /* 0x000fea000383ffff */
.L_x_53:
[----:B------:R-:W-:-:S07]  /*8f50*/  MOV R0, UR4 ;  /* 0x0000000400007c02 */ /* 0x000fce0008000f00 */
.L_x_175:
[----:B-1----:R1:W2:Y:S02]  /*8f60*/  SYNCS.PHASECHK.TRANS64.TRYWAIT P0, [R0+URZ], R3 ;  /* 0x00000003000075a7 */ /* 0x0022a400080011ff */
[----:B--2---:R-:W-:Y:S05]  /*8f70*/  @!P0 NANOSLEEP.SYNCS 0x989680 ;  /* 0x009896800000895d */ /* 0x004fea0003900000 */
[----:B------:R-:W2:Y:S02]  /*8f80*/  @!P0 SYNCS.PHASECHK.TRANS64 P0, [R0+URZ], R3 ;  /* 0x00000003000085a7 */ /* 0x000ea400080010ff */
[----:B--2---:R-:W-:Y:S05]  /*8f90*/  @!P0 BRA `(.L_x_175) ;  /* 0xfffffffc00f08947 */ /* 0x004fea000383ffff */
[----:B------:R-:W-:Y:S05]  /*8fa0*/  BRA `(.L_x_176) ;  /* 0xffffffa400547947 */ /* 0x000fea000383ffff */
.L_x_54:
[----:B------:R-:W-:-:S07]  /*8fb0*/  MOV R0, UR4 ;  /* 0x0000000400007c02 */ /* 0x000fce0008000f00 */
.L_x_177:
[----:B-1----:R1:W2:Y:S02]  /*8fc0*/  SYNCS.PHASECHK.TRANS64.TRYWAIT P0, [R0+URZ], R3 ;  /* 0x00000003000075a7 */ /* 0x0022a400080011ff */
[----:B--2---:R-:W-:Y:S05]  /*8fd0*/  @!P0 NANOSLEEP.SYNCS 0x989680 ;  /* 0x009896800000895d */ /* 0x004fea0003900000 */
[----:B------:R-:W2:Y:S02]  /*8fe0*/  @!P0 SYNCS.PHASECHK.TRANS64 P0, [R0+URZ], R3 ;  /* 0x00000003000085a7 */ /* 0x000ea400080010ff */
[----:B--2---:R-:W-:Y:S05]  /*8ff0*/  @!P0 BRA `(.L_x_177) ;  /* 0xfffffffc00f08947 */ /* 0x004fea000383ffff */
[----:B------:R-:W-:Y:S05]  /*9000*/  BRA `(.L_x_178) ;  /* 0xffffffa400607947 */ /* 0x000fea000383ffff */
.L_x_55:
[----:B------:R-:W-:-:S07]  /*9010*/  MOV R0, UR4 ;  /* 0x0000000400007c02 */ /* 0x000fce0008000f00 */
.L_x_179:
[----:B-1----:R1:W2:Y:S02]  /*9020*/  SYNCS.PHASECHK.TRANS64.TRYWAIT P0, [R0+URZ], R3 ;  /* 0x00000003000075a7 */ /* 0x0022a400080011ff */
[----:B--2---:R-:W-:Y:S05]  /*9030*/  @!P0 NANOSLEEP.SYNCS 0x989680 ;  /* 0x009896800000895d */ /* 0x004fea0003900000 */
[----:B------:R-:W2:Y:S02]  /*9040*/  @!P0 SYNCS.PHASECHK.TRANS64 P0, [R0+URZ], R3 ;  /* 0x00000003000085a7 */ /* 0x000ea400080010ff */
[----:B--2---:R-:W-:Y:S05]  /*9050*/  @!P0 BRA `(.L_x_179) ;  /* 0xfffffffc00f08947 */ /* 0x004fea000383ffff */
[----:B------:R-:W-:Y:S05]  /*9060*/  BRA `(.L_x_180) ;  /* 0xffffffa4006c7947 */ /* 0x000fea000383ffff */
.L_x_56:
[----:B------:R-:W-:-:S07]  /*9070*/  MOV R0, UR4 ;  /* 0x0000000400007c02 */ /* 0x000fce0008000f00 */
.L_x_181:
[----:B-1----:R1:W2:Y:S02]  /*9080*/  SYNCS.PHASECHK.TRANS64.TRYWAIT P0, [R0+URZ], R3 ;  /* 0x00000003000075a7 */ /* 0x0022a400080011ff */
[----:B--2---:R-:W-:Y:S05]  /*9090*/  @!P0 NANOSLEEP.SYNCS 0x989680 ;  /* 0x009896800000895d */ /* 0x004fea0003900000 */
[----:B------:R-:W2:Y:S02]  /*90a0*/  @!P0 SYNCS.PHASECHK.TRANS64 P0, [R0+URZ], R3 ;  /* 0x00000003000085a7 */ /* 0x000ea400080010ff */
[----:B--2---:R-:W-:Y:S05]  /*90b0*/  @!P0 BRA `(.L_x_181) ;  /* 0xfffffffc00f08947 */ /* 0x004fea000383ffff */
[----:B------:R-:W-:Y:S05]  /*90c0*/  BRA `(.L_x_182) ;  /* 0xffffffa400787947 */ /* 0x000fea000383ffff */
.L_x_57:
[----:B------:R-:W-:-:S07]  /*90d0*/  MOV R0, UR4 ;  /* 0x0000000400007c02 */ /* 0x000fce0008000f00 */
.L_x_183:
[----:B-1----:R1:W2:Y:S02]  /*90e0*/  SYNCS.PHASECHK.TRANS64.TRYWAIT P0, [R0+URZ], R3 ;  /* 0x00000003000075a7 */ /* 0x0022a400080011ff */
[----:B--2---:R-:W-:Y:S05]  /*90f0*/  @!P0 NANOSLEEP.SYNCS 0x989680 ;  /* 0x009896800000895d */ /* 0x004fea0003900000 */
[----:B------:R-:W2:Y:S02]  /*9100*/  @!P0 SYNCS.PHASECHK.TRANS64 P0, [R0+URZ], R3 ;  /* 0x00000003000085a7 */ /* 0x000ea400080010ff */
[----:B--2---:R-:W-:Y:S05]  /*9110*/  @!P0 BRA `(.L_x_183) ;  /* 0xfffffffc00f08947 */ /* 0x004fea000383ffff */
[----:B------:R-:W-:Y:S05]  /*9120*/  BRA `(.L_x_184) ;  /* 0xffffffa400847947 */ /* 0x000fea000383ffff */
.L_x_58:
[----:B------:R-:W-:-:S07]  /*9130*/  MOV R0, UR4 ;  /* 0x0000000400007c02 */ /* 0x000fce0008000f00 */
.L_x_185:
[----:B-1----:R1:W2:Y:S02]  /*9140*/  SYNCS.PHASECHK.TRANS64.TRYWAIT P0, [R0+URZ], R3 ;  /* 0x00000003000075a7 */ /* 0x0022a400080011ff */
[----:B--2---:R-:W-:Y:S05]  /*9150*/  @!P0 NANOSLEEP.SYNCS 0x989680 ;  /* 0x009896800000895d */ /* 0x004fea0003900000 */
[----:B------:R-:W2:Y:S02]  /*9160*/  @!P0 SYNCS.PHASECHK.TRANS64 P0, [R0+URZ], R3 ;  /* 0x00000003000085a7 */ /* 0x000ea400080010ff */
[----:B--2---:R-:W-:Y:S05]  /*9170*/  @!P0 BRA `(.L_x_185) ;  /* 0xfffffffc00f08947 */ /* 0x004fea000383ffff */
[----:B------:R-:W-:Y:S05]  /*9180*/  BRA `(.L_x_186) ;  /* 0xffffffa400907947 */ /* 0x000fea000383ffff */
.L_x_59:
[----:B------:R-:W-:-:S07]  /*9190*/  MOV R0, UR4 ;  /* 0x0000000400007c02 */ /* 0x000fce0008000f00 */
.L_x_187:
[----:B-1----:R1:W2:Y:S02]  /*91a0*/  SYNCS.PHASECHK.TRANS64.TRYWAIT P0, [R0+URZ], R3 ;  /* 0x00000003000075a7 */ /* 0x0022a400080011ff */
[----:B--2---:R-:W-:Y:S05]  /*91b0*/  @!P0 NANOSLEEP.SYNCS 0x989680 ;  /* 0x009896800000895d */ /* 0x004fea0003900000 */
[----:B------:R-:W2:Y:S02]  /*91c0*/  @!P0 SYNCS.PHASECHK.TRANS64 P0, [R0+URZ], R3 ;  /* 0x00000003000085a7 */ /* 0x000ea400080010ff */
[----:B--2---:R-:W-:Y:S05]  /*91d0*/  @!P0 BRA `(.L_x_187) ;  /* 0xfffffffc00f08947 */ /* 0x004fea000383ffff */
[----:B------:R-:W-:Y:S05]  /*91e0*/  BRA `(.L_x_188) ;  /* 0xffffffa4009c7947 */ /* 0x000fea000383ffff */
.L_x_60:
[----:B------:R-:W-:-:S07]  /*91f0*/  MOV R0, UR4 ;  /* 0x0000000400007c02 */ /* 0x000fce0008000f00 */
.L_x_189:
[----:B-1----:R1:W2:Y:S02]  /*9200*/  SYNCS.PHASECHK.TRANS64.TRYWAIT P0, [R0+URZ], R3 ;  /* 0x00000003000075a7 */ /* 0x0022a400080011ff */
[----:B--2---:R-:W-:Y:S05]  /*9210*/  @!P0 NANOSLEEP.SYNCS 0x989680 ;  /* 0x009896800000895d */ /* 0x004fea0003900000 */
[----:B------:R-:W2:Y:S02]  /*9220*/  @!P0 SYNCS.PHASECHK.TRANS64 P0, [R0+URZ], R3 ;  /* 0x00000003000085a7 */ /* 0x000ea400080010ff */
[----:B--2---:R-:W-:Y:S05]  /*9230*/  @!P0 BRA `(.L_x_189) ;  /* 0xfffffffc00f08947 */ /* 0x004fea000383ffff */
[----:B------:R-:W-:Y:S05]  /*9240*/  BRA `(.L_x_190) ;  /* 0xffffffa400a87947 */ /* 0x000fea000383ffff */
.L_x_61:
[----:B------:R-:W-:-:S07]  /*9250*/  MOV R0, UR4 ;  /* 0x0000000400007c02 */ /* 0x000fce0008000f00 */
.L_x_191:
[----:B-1----:R1:W2:Y:S02]  /*9260*/  SYNCS.PHASECHK.TRANS64.TRYWAIT P0, [R0+URZ], R3 ;  /* 0x00000003000075a7 */ /* 0x0022a400080011ff */
[----:B--2---:R-:W-:Y:S05]  /*9270*/  @!P0 NANOSLEEP.SYNCS 0x989680 ;  /* 0x009896800000895d */ /* 0x004fea0003900000 */
[----:B------:R-:W2:Y:S02]  /*9280*/  @!P0 SYNCS.PHASECHK.TRANS64 P0, [R0+URZ], R3 ;  /* 0x00000003000085a7 */ /* 0x000ea400080010ff */
[----:B--2---:R-:W-:Y:S05]  /*9290*/  @!P0 BRA `(.L_x_191) ;  /* 0xfffffffc00f08947 */ /* 0x004fea000383ffff */
[----:B------:R-:W-:Y:S05]  /*92a0*/  BRA `(.L_x_192) ;  /* 0xffffffa400b47947 */ /* 0x000fea000383ffff */
.L_x_62:
[----:B------:R-:W-:-:S07]  /*92b0*/  MOV R0, UR4 ;  /* 0x0000000400007c02 */ /* 0x000fce0008000f00 */
.L_x_193:
[----:B-1----:R1:W2:Y:S02]  /*92c0*/  SYNCS.PHASECHK.TRANS64.TRYWAIT P0, [R0+URZ], R3 ;  /* 0x00000003000075a7 */ /* 0x0022a400080011ff */
[----:B--2---:R-:W-:Y:S05]  /*92d0*/  @!P0 NANOSLEEP.SYNCS 0x989680 ;  /* 0x009896800000895d */ /* 0x004fea0003900000 */
[----:B------:R-:W2:Y:S02]  /*92e0*/  @!P0 SYNCS.PHASECHK.TRANS64 P0, [R0+URZ], R3 ;  /* 0x00000003000085a7 */ /* 0x000ea400080010ff */
[----:B--2---:R-:W-:Y:S05]  /*92f0*/  @!P0 BRA `(.L_x_193) ;  /* 0xfffffffc00f08947 */ /* 0x004fea000383ffff */
[----:B------:R-:W-:Y:S05]  /*9300*/  BRA `(.L_x_194) ;  /* 0xffffffa400c07947 */ /* 0x000fea000383ffff */
.L_x_63:
[----:B------:R-:W-:-:S07]  /*9310*/  MOV R0, UR4 ;  /* 0x0000000400007c02 */ /* 0x000fce0008000f00 */
.L_x_195:
[----:B-1----:R1:W2:Y:S02]  /*9320*/  SYNCS.PHASECHK.TRANS64.TRYWAIT P0, [R0+URZ], R3 ;  /* 0x00000003000075a7 */ /* 0x0022a400080011ff */
[----:B--2---:R-:W-:Y:S05]  /*9330*/  @!P0 NANOSLEEP.SYNCS 0x989680 ;  /* 0x009896800000895d */ /* 0x004fea0003900000 */
[----:B------:R-:W2:Y:S02]  /*9340*/  @!P0 SYNCS.PHASECHK.TRANS64 P0, [R0+URZ], R3 ;  /* 0x00000003000085a7 */ /* 0x000ea400080010ff */
[----:B--2---:R-:W-:Y:S05]  /*9350*/  @!P0 BRA `(.L_x_195) ;  /* 0xfffffffc00f08947 */ /* 0x004fea000383ffff */
[----:B------:R-:W-:Y:S05]  /*9360*/  BRA `(.L_x_196) ;  /* 0xffffffa400cc7947 */ /* 0x000fea000383ffff */
.L_x_64:
[----:B------:R-:W-:-:S07]  /*9370*/  MOV R0, UR4 ;  /* 0x0000000400007c02 */ /* 0x000fce0008000f00 */
.L_x_197:
[----:B-1----:R1:W2:Y:S02]  /*9380*/  SYNCS.PHASECHK.TRANS64.TRYWAIT P0, [R0+URZ], R3 ;  /* 0x00000003000075a7 */ /* 0x0022a400080011ff */
[----:B--2---:R-:W-:Y:S05]  /*9390*/  @!P0 NANOSLEEP.SYNCS 0x989680 ;  /* 0x009896800000895d */ /* 0x004fea0003900000 */
[----:B------:R-:W2:Y:S02]  /*93a0*/  @!P0 SYNCS.PHASECHK.TRANS64 P0, [R0+URZ], R3 ;  /* 0x00000003000085a7 */ /* 0x000ea400080010ff */
[----:B--2---:R-:W-:Y:S05]  /*93b0*/  @!P0 BRA `(.L_x_197) ;  /* 0xfffffffc00f08947 */ /* 0x004fea000383ffff */
[----:B------:R-:W-:Y:S05]  /*93c0*/  BRA `(.L_x_198) ;  /* 0xffffffa400d87947 */ /* 0x000fea000383ffff */
.L_x_65:
[----:B------:R-:W-:-:S07]  /*93d0*/  MOV R0, UR4 ;  /* 0x0000000400007c02 */ /* 0x000fce0008000f00 */
.L_x_199:
[----:B-1----:R1:W2:Y:S02]  /*93e0*/  SYNCS.PHASECHK.TRANS64.TRYWAIT P0, [R0+URZ], R3 ;  /* 0x00000003000075a7 */ /* 0x0022a400080011ff */
[----:B--2---:R-:W-:Y:S05]  /*93f0*/  @!P0 NANOSLEEP.SYNCS 0x989680 ;  /* 0x009896800000895d */ /* 0x004fea0003900000 */
[----:B------:R-:W2:Y:S02]  /*9400*/  @!P0 SYNCS.PHASECHK.TRANS64 P0, [R0+URZ], R3 ;  /* 0x00000003000085a7 */ /* 0x000ea400080010ff */
[----:B--2---:R-:W-:Y:S05]  /*9410*/  @!P0 BRA `(.L_x_199) ;  /* 0xfffffffc00f08947 */ /* 0x004fea000383ffff */
[----:B------:R-:W-:Y:S05]  /*9420*/  BRA `(.L_x_200) ;  /* 0xffffffa400e47947 */ /* 0x000fea000383ffff */
.L_x_66:
[----:B------:R-:W-:-:S07]  /*9430*/  MOV R0, UR4 ;  /* 0x0000000400007c02 */ /* 0x000fce0008000f00 */
.L_x_201:
[----:B-1----:R1:W2:Y:S02]  /*9440*/  SYNCS.PHASECHK.TRANS64.TRYWAIT P0, [R0+URZ], R3 ;  /* 0x00000003000075a7 */ /* 0x0022a400080011ff */
[----:B--2---:R-:W-:Y:S05]  /*9450*/  @!P0 NANOSLEEP.SYNCS 0x989680 ;  /* 0x009896800000895d */ /* 0x004fea0003900000 */
[----:B------:R-:W2:Y:S02]  /*9460*/  @!P0 SYNCS.PHASECHK.TRANS64 P0, [R0+URZ], R3 ;  /* 0x00000003000085a7 */ /* 0x000ea400080010ff */
[----:B--2---:R-:W-:Y:S05]  /*9470*/  @!P0 BRA `(.L_x_201) ;  /* 0xfffffffc00f08947 */ /* 0x004fea000383ffff */
[----:B------:R-:W-:Y:S05]  /*9480*/  BRA `(.L_x_202) ;  /* 0xffffffa400f07947 */ /* 0x000fea000383ffff */
.L_x_67:
[----:B------:R-:W-:-:S07]  /*9490*/  MOV R0, UR4 ;  /* 0x0000000400007c02 */ /* 0x000fce0008000f00 */
.L_x_203:
[----:B-1----:R1:W2:Y:S02]  /*94a0*/  SYNCS.PHASECHK.TRANS64.TRYWAIT P0, [R0+URZ], R3 ;  /* 0x00000003000075a7 */ /* 0x0022a400080011ff */
[----:B--2---:R-:W-:Y:S05]  /*94b0*/  @!P0 NANOSLEEP.SYNCS 0x989680 ;  /* 0x009896800000895d */ /* 0x004fea0003900000 */
[----:B------:R-:W2:Y:S02]  /*94c0*/  @!P0 SYNCS.PHASECHK.TRANS64 P0, [R0+URZ], R3 ;  /* 0x00000003000085a7 */ /* 0x000ea400080010ff */
[----:B--2---:R-:W-:Y:S05]  /*94d0*/  @!P0 BRA `(.L_x_203) ;  /* 0xfffffffc00f08947 */ /* 0x004fea000383ffff */
[----:B------:R-:W-:Y:S05]  /*94e0*/  BRA `(.L_x_204) ;  /* 0xffffffa400fc7947 */ /* 0x000fea000383ffff */
.L_x_68:
[----:B------:R-:W-:-:S07]  /*94f0*/  MOV R0, UR4 ;  /* 0x0000000400007c02 */ /* 0x000fce0008000f00 */
.L_x_205:
[----:B-1----:R1:W2:Y:S02]  /*9500*/  SYNCS.PHASECHK.TRANS64.TRYWAIT P0, [R0+URZ], R3 ;  /* 0x00000003000075a7 */ /* 0x0022a400080011ff */
[----:B--2---:R-:W-:Y:S05]  /*9510*/  @!P0 NANOSLEEP.SYNCS 0x989680 ;  /* 0x009896800000895d */ /* 0x004fea0003900000 */
[----:B------:R-:W2:Y:S02]  /*9520*/  @!P0 SYNCS.PHASECHK.TRANS64 P0, [R0+URZ], R3 ;  /* 0x00000003000085a7 */ /* 0x000ea400080010ff */
[----:B--2---:R-:W-:Y:S05]  /*9530*/  @!P0 BRA `(.L_x_205) ;  /* 0xfffffffc00f08947 */ /* 0x004fea000383ffff */
[----:B------:R-:W-:Y:S05]  /*9540*/  BRA `(.L_x_206) ;  /* 0xffffffa800087947 */ /* 0x000fea000383ffff */
.L_x_69:
[----:B------:R-:W-:-:S07]  /*9550*/  MOV R0, UR4 ;  /* 0x0000000400007c02 */ /* 0x000fce0008000f00 */
.L_x_207:
[----:B-1----:R1:W2:Y:S02]  /*9560*/  SYNCS.PHASECHK.TRANS64.TRYWAIT P0, [R0+URZ], R3 ;  /* 0x00000003000075a7 */ /* 0x0022a400080011ff */
[----:B--2---:R-:W-:Y:S05]  /*9570*/  @!P0 NANOSLEEP.SYNCS 0x989680 ;  /* 0x009896800000895d */ /* 0x004fea0003900000 */
[----:B------:R-:W2:Y:S02]  /*9580*/  @!P0 SYNCS.PHASECHK.TRANS64 P0, [R0+URZ], R3 ;  /* 0x00000003000085a7 */ /* 0x000ea400080010ff */
[----:B--2---:R-:W-:Y:S05]  /*9590*/  @!P0 BRA `(.L_x_207) ;  /* 0xfffffffc00f08947 */ /* 0x004fea000383ffff */
[----:B------:R-:W-:Y:S05]  /*95a0*/  BRA `(.L_x_208) ;  /* 0xffffffa800147947 */ /* 0x000fea000383ffff */
.L_x_70:
[----:B------:R-:W-:-:S07]  /*95b0*/  MOV R0, UR4 ;  /* 0x0000000400007c02 */ /* 0x000fce0008000f00 */
.L_x_209:
[----:B-1----:R1:W2:Y:S02]  /*95c0*/  SYNCS.PHASECHK.TRANS64.TRYWAIT P0, [R0+URZ], R3 ;  /* 0x00000003000075a7 */ /* 0x0022a400080011ff */
[----:B--2---:R-:W-:Y:S05]  /*95d0*/  @!P0 NANOSLEEP.SYNCS 0x989680 ;  /* 0x009896800000895d */ /* 0x004fea0003900000 */
[----:B------:R-:W2:Y:S02]  /*95e0*/  @!P0 SYNCS.PHASECHK.TRANS64 P0, [R0+URZ], R3 ;  /* 0x00000003000085a7 */ /* 0x000ea400080010ff */
[----:B--2---:R-:W-:Y:S05]  /*95f0*/  @!P0 BRA `(.L_x_209) ;  /* 0xfffffffc00f08947 */ /* 0x004fea000383ffff */
[----:B------:R-:W-:Y:S05]  /*9600*/  BRA `(.L_x_210) ;  /* 0xffffffa800207947 */ /* 0x000fea000383ffff */
.L_x_71:
[----:B------:R-:W-:-:S07]  /*9610*/  MOV R0, UR4 ;  /* 0x0000000400007c02 */ /* 0x000fce0008000f00 */
.L_x_211:
[----:B-1----:R1:W2:Y:S02]  /*9620*/  SYNCS.PHASECHK.TRANS64.TRYWAIT P0, [R0+URZ], R3 ;  /* 0x00000003000075a7 */ /* 0x0022a400080011ff */
[----:B--2---:R-:W-:Y:S05]  /*9630*/  @!P0 NANOSLEEP.SYNCS 0x989680 ;  /* 0x009896800000895d */ /* 0x004fea0003900000 */
[----:B------:R-:W2:Y:S02]  /*9640*/  @!P0 SYNCS.PHASECHK.TRANS64 P0, [R0+URZ], R3 ;  /* 0x00000003000085a7 */ /* 0x000ea400080010ff */
[----:B--2---:R-:W-:Y:S05]  /*9650*/  @!P0 BRA `(.L_x_211) ;  /* 0xfffffffc00f08947 */ /* 0x004fea000383ffff */
[----:B------:R-:W-:Y:S05]  /*9660*/  BRA `(.L_x_212) ;  /* 0xffffffa8002c7947 */ /* 0x000fea000383ffff */
.L_x_72:
[----:B------:R-:W-:-:S07]  /*9670*/  MOV R0, UR4 ;  /* 0x0000000400007c02 */ /* 0x000fce0008000f00 */
.L_x_213:
[----:B-1----:R1:W2:Y:S02]  /*9680*/  SYNCS.PHASECHK.TRANS64.TRYWAIT P0, [R0+URZ], R3 ;  /* 0x00000003000075a7 */ /* 0x0022a400080011ff */
[----:B--2---:R-:W-:Y:S05]  /*9690*/  @!P0 NANOSLEEP.SYNCS 0x989680 ;  /* 0x009896800000895d */ /* 0x004fea0003900000 */
[----:B------:R-:W2:Y:S02]  /*96a0*/  @!P0 SYNCS.PHASECHK.TRANS64 P0, [R0+URZ], R3 ;  /* 0x00000003000085a7 */ /* 0x000ea400080010ff */
[----:B--2---:R-:W-:Y:S05]  /*96b0*/  @!P0 BRA `(.L_x_213) ;  /* 0xfffffffc00f08947 */ /* 0x004fea000383ffff */
[----:B------:R-:W-:Y:S05]  /*96c0*/  BRA `(.L_x_214) ;  /* 0xffffffa800387947 */ /* 0x000fea000383ffff */
.L_x_73:
[----:B------:R-:W-:-:S07]  /*96d0*/  MOV R0, UR4 ;  /* 0x0000000400007c02 */ /* 0x000fce0008000f00 */
.L_x_215:
[----:B-1----:R1:W2:Y:S02]  /*96e0*/  SYNCS.PHASECHK.TRANS64.TRYWAIT P0, [R0+URZ], R3 ;  /* 0x00000003000075a7 */ /* 0x0022a400080011ff */
[----:B--2---:R-:W-:Y:S05]  /*96f0*/  @!P0 NANOSLEEP.SYNCS 0x989680 ;  /* 0x009896800000895d */ /* 0x004fea0003900000 */
[----:B------:R-:W2:Y:S02]  /*9700*/  @!P0 SYNCS.PHASECHK.TRANS64 P0, [R0+URZ], R3 ;  /* 0x00000003000085a7 */ /* 0x000ea400080010ff */
[----:B--2---:R-:W-:Y:S05]  /*9710*/  @!P0 BRA `(.L_x_215) ;  /* 0xfffffffc00f08947 */ /* 0x004fea000383ffff */
[----:B------:R-:W-:Y:S05]  /*9720*/  BRA `(.L_x_216) ;  /* 0xffffffa800447947 */ /* 0x000fea000383ffff */
.L_x_74:
[----:B------:R-:W-:-:S07]  /*9730*/  MOV R0, UR4 ;  /* 0x0000000400007c02 */ /* 0x000fce0008000f00 */
.L_x_217:
[----:B-1----:R1:W2:Y:S02]  /*9740*/  SYNCS.PHASECHK.TRANS64.TRYWAIT P0, [R0+URZ], R3 ;  /* 0x00000003000075a7 */ /* 0x0022a400080011ff */
[----:B--2---:R-:W-:Y:S05]  /*9750*/  @!P0 NANOSLEEP.SYNCS 0x989680 ;  /* 0x009896800000895d */ /* 0x004fea0003900000 */
[----:B------:R-:W2:Y:S02]  /*9760*/  @!P0 SYNCS.PHASECHK.TRANS64 P0, [R0+URZ], R3 ;  /* 0x00000003000085a7 */ /* 0x000ea400080010ff */
[----:B--2---:R-:W-:Y:S05]  /*9770*/  @!P0 BRA `(.L_x_217) ;  /* 0xfffffffc00f08947 */ /* 0x004fea000383ffff */
[----:B------:R-:W-:Y:S05]  /*9780*/  BRA `(.L_x_218) ;  /* 0xffffffa800507947 */ /* 0x000fea000383ffff */
.L_x_75:
[----:B------:R-:W-:-:S07]  /*9790*/  MOV R0, UR4 ;  /* 0x0000000400007c02 */ /* 0x000fce0008000f00 */
.L_x_219:
[----:B-1----:R1:W2:Y:S02]  /*97a0*/  SYNCS.PHASECHK.TRANS64.TRYWAIT P0, [R0+URZ], R3 ;  /* 0x00000003000075a7 */ /* 0x0022a400080011ff */
[----:B--2---:R-:W-:Y:S05]  /*97b0*/  @!P0 NANOSLEEP.SYNCS 0x989680 ;  /* 0x009896800000895d */ /* 0x004fea0003900000 */
[----:B------:R-:W2:Y:S02]  /*97c0*/  @!P0 SYNCS.PHASECHK.TRANS64 P0, [R0+URZ], R3 ;  /* 0x00000003000085a7 */ /* 0x000ea400080010ff */
[----:B--2---:R-:W-:Y:S05]  /*97d0*/  @!P0 BRA `(.L_x_219) ;  /* 0xfffffffc00f08947 */ /* 0x004fea000383ffff */
[----:B------:R-:W-:Y:S05]  /*97e0*/  BRA `(.L_x_220) ;  /* 0xffffffa8005c7947 */ /* 0x000fea000383ffff */
.L_x_76:
[----:B------:R-:W-:-:S07]  /*97f0*/  MOV R0, UR4 ;  /* 0x0000000400007c02 */ /* 0x000fce0008000f00 */
.L_x_221:
[----:B-1----:R1:W2:Y:S02]  /*9800*/  SYNCS.PHASECHK.TRANS64.TRYWAIT P0, [R0+URZ], R3 ;  /* 0x00000003000075a7 */ /* 0x0022a400080011ff */
[----:B--2---:R-:W-:Y:S05]  /*9810*/  @!P0 NANOSLEEP.SYNCS 0x989680 ;  /* 0x009896800000895d */ /* 0x004fea0003900000 */
[----:B------:R-:W2:Y:S02]  /*9820*/  @!P0 SYNCS.PHASECHK.TRANS64 P0, [R0+URZ], R3 ;  /* 0x00000003000085a7 */ /* 0x000ea400080010ff */
[----:B--2---:R-:W-:Y:S05]  /*9830*/  @!P0 BRA `(.L_x_221) ;  /* 0xfffffffc00f08947 */ /* 0x004fea000383ffff */
[----:B------:R-:W-:Y:S05]  /*9840*/  BRA `(.L_x_222) ;  /* 0xffffffa800687947 */ /* 0x000fea000383ffff */
.L_x_77:
[----:B------:R-:W-:-:S07]  /*9850*/  MOV R0, UR4 ;  /* 0x0000000400007c02 */ /* 0x000fce0008000f00 */
.L_x_223:
[----:B-1----:R1:W2:Y:S02]  /*9860*/  SYNCS.PHASECHK.TRANS64.TRYWAIT P0, [R0+URZ], R3 ;  /* 0x00000003000075a7 */ /* 0x0022a400080011ff */
[----:B--2---:R-:W-:Y:S05]  /*9870*/  @!P0 NANOSLEEP.SYNCS 0x989680 ;  /* 0x009896800000895d */ /* 0x004fea0003900000 */
[----:B------:R-:W2:Y:S02]  /*9880*/  @!P0 SYNCS.PHASECHK.TRANS64 P0, [R0+URZ], R3 ;  /* 0x00000003000085a7 */ /* 0x000ea400080010ff */
[----:B--2---:R-:W-:Y:S05]  /*9890*/  @!P0 BRA `(.L_x_223) ;  /* 0xfffffffc00f08947 */ /* 0x004fea000383ffff */
[----:B------:R-:W-:Y:S05]  /*98a0*/  BRA `(.L_x_224) ;  /* 0xffffffa800747947 */ /* 0x000fea000383ffff */
.L_x_78:
[----:B------:R-:W-:-:S07]  /*98b0*/  MOV R0, UR4 ;  /* 0x0000000400007c02 */ /* 0x000fce0008000f00 */
.L_x_225:
[----:B-1----:R1:W2:Y:S02]  /*98c0*/  SYNCS.PHASECHK.TRANS64.TRYWAIT P0, [R0+URZ], R3 ;  /* 0x00000003000075a7 */ /* 0x0022a400080011ff */
[----:B--2---:R-:W-:Y:S05]  /*98d0*/  @!P0 NANOSLEEP.SYNCS 0x989680 ;  /* 0x009896800000895d */ /* 0x004fea0003900000 */
[----:B------:R-:W2:Y:S02]  /*98e0*/  @!P0 SYNCS.PHASECHK.TRANS64 P0, [R0+URZ], R3 ;  /* 0x00000003000085a7 */ /* 0x000ea400080010ff */
[----:B--2---:R-:W-:Y:S05]  /*98f0*/  @!P0 BRA `(.L_x_225) ;  /* 0xfffffffc00f08947 */ /* 0x004fea000383ffff */
[----:B------:R-:W-:Y:S05]  /*9900*/  BRA `(.L_x_226) ;  /* 0xffffffa800807947 */ /* 0x000fea000383ffff */
.L_x_79:
[----:B------:R-:W-:-:S07]  /*9910*/  MOV R0, UR4 ;  /* 0x0000000400007c02 */ /* 0x000fce0008000f00 */
.L_x_227:
[----:B-1----:R1:W2:Y:S02]  /*9920*/  SYNCS.PHASECHK.TRANS64.TRYWAIT P0, [R0+URZ], R3 ;  /* 0x00000003000075a7 */ /* 0x0022a400080011ff */
[----:B--2---:R-:W-:Y:S05]  /*9930*/  @!P0 NANOSLEEP.SYNCS 0x989680 ;  /* 0x009896800000895d */ /* 0x004fea0003900000 */
[----:B------:R-:W2:Y:S02]  /*9940*/  @!P0 SYNCS.PHASECHK.TRANS64 P0, [R0+URZ], R3 ;  /* 0x00000003000085a7 */ /* 0x000ea400080010ff */
[----:B--2---:R-:W-:Y:S05]  /*9950*/  @!P0 BRA `(.L_x_227) ;  /* 0xfffffffc00f08947 */ /* 0x004fea000383ffff */
[----:B------:R-:W-:Y:S05]  /*9960*/  BRA `(.L_x_228) ;  /* 0xffffffa8008c7947 */ /* 0x000fea000383ffff */
.L_x_80:
[----:B------:R-:W-:-:S07]  /*9970*/  MOV R0, UR4 ;  /* 0x0000000400007c02 */ /* 0x000fce0008000f00 */
.L_x_229:
[----:B-1----:R1:W2:Y:S02]  /*9980*/  SYNCS.PHASECHK.TRANS64.TRYWAIT P0, [R0+URZ], R3 ;  /* 0x00000003000075a7 */ /* 0x0022a400080011ff */
[----:B--2---:R-:W-:Y:S05]  /*9990*/  @!P0 NANOSLEEP.SYNCS 0x989680 ;  /* 0x009896800000895d */ /* 0x004fea0003900000 */
[----:B------:R-:W2:Y:S02]  /*99a0*/  @!P0 SYNCS.PHASECHK.TRANS64 P0, [R0+URZ], R3 ;  /* 0x00000003000085a7 */ /* 0x000ea400080010ff */
[----:B--2---:R-:W-:Y:S05]  /*99b0*/  @!P0 BRA `(.L_x_229) ;  /* 0xfffffffc00f08947 */ /* 0x004fea000383ffff */
[----:B------:R-:W-:Y:S05]  /*99c0*/  BRA `(.L_x_230) ;  /* 0xffffffa800987947 */ /* 0x000fea000383ffff */
.L_x_81:
[----:B------:R-:W-:-:S07]  /*99d0*/  MOV R0, UR4 ;  /* 0x0000000400007c02 */ /* 0x000fce0008000f00 */
.L_x_231:
[----:B-1----:R1:W2:Y:S02]  /*99e0*/  SYNCS.PHASECHK.TRANS64.TRYWAIT P0, [R0+URZ], R3 ;  /* 0x00000003000075a7 */ /* 0x0022a400080011ff */
[----:B--2---:R-:W-:Y:S05]  /*99f0*/  @!P0 NANOSLEEP.SYNCS 0x989680 ;  /* 0x009896800000895d */ /* 0x004fea0003900000 */
[----:B------:R-:W2:Y:S02]  /*9a00*/  @!P0 SYNCS.PHASECHK.TRANS64 P0, [R0+URZ], R3 ;  /* 0x00000003000085a7 */ /* 0x000ea400080010ff */
[----:B--2---:R-:W-:Y:S05]  /*9a10*/  @!P0 BRA `(.L_x_231) ;  /* 0xfffffffc00f08947 */ /* 0x004fea000383ffff */
[----:B------:R-:W-:Y:S05]  /*9a20*/  BRA `(.L_x_232) ;  /* 0xffffffa800a47947 */ /* 0x000fea000383ffff */
.L_x_82:
[----:B------:R-:W-:-:S07]  /*9a30*/  MOV R0, UR4 ;  /* 0x0000000400007c02 */ /* 0x000fce0008000f00 */
.L_x_233:
[----:B-1----:R1:W2:Y:S02]  /*9a40*/  SYNCS.PHASECHK.TRANS64.TRYWAIT P0, [R0+URZ], R3 ;  /* 0x00000003000075a7 */ /* 0x0022a400080011ff */
[----:B--2---:R-:W-:Y:S05]  /*9a50*/  @!P0 NANOSLEEP.SYNCS 0x989680 ;  /* 0x009896800000895d */ /* 0x004fea0003900000 */
[----:B------:R-:W2:Y:S02]  /*9a60*/  @!P0 SYNCS.PHASECHK.TRANS64 P0, [R0+URZ], R3 ;  /* 0x00000003000085a7 */ /* 0x000ea400080010ff */
[----:B--2---:R-:W-:Y:S05]  /*9a70*/  @!P0 BRA `(.L_x_233) ;  /* 0xfffffffc00f08947 */ /* 0x004fea000383ffff */
[----:B------:R-:W-:Y:S05]  /*9a80*/  BRA `(.L_x_234) ;  /* 0xffffffa800b07947 */ /* 0x000fea000383ffff */
.L_x_83:
[----:B------:R-:W-:-:S07]  /*9a90*/  MOV R0, UR4 ;  /* 0x0000000400007c02 */ /* 0x000fce0008000f00 */
.L_x_235:
[----:B-1----:R1:W2:Y:S02]  /*9aa0*/  SYNCS.PHASECHK.TRANS64.TRYWAIT P0, [R0+URZ], R3 ;  /* 0x00000003000075a7 */ /* 0x0022a400080011ff */
[----:B--2---:R-:W-:Y:S05]  /*9ab0*/  @!P0 NANOSLEEP.SYNCS 0x989680 ;  /* 0x009896800000895d */ /* 0x004fea0003900000 */
[----:B------:R-:W2:Y:S02]  /*9ac0*/  @!P0 SYNCS.PHASECHK.TRANS64 P0, [R0+URZ], R3 ;  /* 0x00000003000085a7 */ /* 0x000ea400080010ff */
[----:B--2---:R-:W-:Y:S05]  /*9ad0*/  @!P0 BRA `(.L_x_235) ;  /* 0xfffffffc00f08947 */ /* 0x004fea000383ffff */
[----:B------:R-:W-:Y:S05]  /*9ae0*/  BRA `(.L_x_236) ;  /* 0xffffffa800bc7947 */ /* 0x000fea000383ffff */
.L_x_84:
[----:B------:R-:W-:-:S07]  /*9af0*/  MOV R0, UR4 ;  /* 0x0000000400007c02 */ /* 0x000fce0008000f00 */
.L_x_237:
[----:B-1----:R1:W2:Y:S02]  /*9b00*/  SYNCS.PHASECHK.TRANS64.TRYWAIT P0, [R0+URZ], R3 ;  /* 0x00000003000075a7 */ /* 0x0022a400080011ff */
[----:B--2---:R-:W-:Y:S05]  /*9b10*/  @!P0 NANOSLEEP.SYNCS 0x989680 ;  /* 0x009896800000895d */ /* 0x004fea0003900000 */
[----:B------:R-:W2:Y:S02]  /*9b20*/  @!P0 SYNCS.PHASECHK.TRANS64 P0, [R0+URZ], R3 ;  /* 0x00000003000085a7 */ /* 0x000ea400080010ff */
[----:B--2---:R-:W-:Y:S05]  /*9b30*/  @!P0 BRA `(.L_x_237) ;  /* 0xfffffffc00f08947 */ /* 0x004fea000383ffff */
[----:B------:R-:W-:Y:S05]  /*9b40*/  BRA `(.L_x_238) ;  /* 0xffffffa800c87947 */ /* 0x000fea000383ffff */
.L_x_85:
[----:B------:R-:W-:-:S07]  /*9b50*/  MOV R0, UR4 ;  /* 0x0000000400007c02 */ /* 0x000fce0008000f00 */
.L_x_239:
[----:B-1----:R1:W2:Y:S02]  /*9b60*/  SYNCS.PHASECHK.TRANS64.TRYWAIT P0, [R0+URZ], R3 ;  /* 0x00000003000075a7 */ /* 0x0022a400080011ff */
[----:B--2---:R-:W-:Y:S05]  /*9b70*/  @!P0 NANOSLEEP.SYNCS 0x989680 ;  /* 0x009896800000895d */ /* 0x004fea0003900000 */
[----:B------:R-:W2:Y:S02]  /*9b80*/  @!P0 SYNCS.PHASECHK.TRANS64 P0, [R0+URZ], R3 ;  /* 0x00000003000085a7 */ /* 0x000ea400080010ff */
[----:B--2---:R-:W-:Y:S05]  /*9b90*/  @!P0 BRA `(.L_x_239) ;  /* 0xfffffffc00f08947 */ /* 0x004fea000383ffff */
[----:B------:R-:W-:Y:S05]  /*9ba0*/  BRA `(.L_x_240) ;  /* 0xffffffa800d47947 */ /* 0x000fea000383ffff */
.L_x_86:
[----:B------:R-:W-:-:S07]  /*9bb0*/  MOV R0, UR4 ;  /* 0x0000000400007c02 */ /* 0x000fce0008000f00 */
.L_x_241:
[----:B-1----:R1:W2:Y:S02]  /*9bc0*/  SYNCS.PHASECHK.TRANS64.TRYWAIT P0, [R0+URZ], R3 ;  /* 0x00000003000075a7 */ /* 0x0022a400080011ff */
[----:B--2---:R-:W-:Y:S05]  /*9bd0*/  @!P0 NANOSLEEP.SYNCS 0x989680 ;  /* 0x009896800000895d */ /* 0x004fea0003900000 */
[----:B------:R-:W2:Y:S02]  /*9be0*/  @!P0 SYNCS.PHASECHK.TRANS64 P0, [R0+URZ], R3 ;  /* 0x00000003000085a7 */ /* 0x000ea400080010ff */
[----:B--2---:R-:W-:Y:S05]  /*9bf0*/  @!P0 BRA `(.L_x_241) ;  /* 0xfffffffc00f08947 */ /* 0x004fea000383ffff */
[----:B------:R-:W-:Y:S05]  /*9c00*/  BRA `(.L_x_242) ;  /* 0xffffffa800e07947 */ /* 0x000fea000383ffff */
.L_x_87:
[----:B------:R-:W-:-:S07]  /*9c10*/  MOV R0, UR4 ;  /* 0x0000000400007c02 */ /* 0x000fce0008000f00 */
.L_x_243:
[----:B-1----:R1:W2:Y:S02]  /*9c20*/  SYNCS.PHASECHK.TRANS64.TRYWAIT P0, [R0+URZ], R3 ;  /* 0x00000003000075a7 */ /* 0x0022a400080011ff */
[----:B--2---:R-:W-:Y:S05]  /*9c30*/  @!P0 NANOSLEEP.SYNCS 0x989680 ;  /* 0x009896800000895d */ /* 0x004fea0003900000 */
[----:B------:R-:W2:Y:S02]  /*9c40*/  @!P0 SYNCS.PHASECHK.TRANS64 P0, [R0+URZ], R3 ;  /* 0x00000003000085a7 */ /* 0x000ea400080010ff */
[----:B--2---:R-:W-:Y:S05]  /*9c50*/  @!P0 BRA `(.L_x_243) ;  /* 0xfffffffc00f08947 */ /* 0x004fea000383ffff */
[----:B------:R-:W-:Y:S05]  /*9c60*/  BRA `(.L_x_244) ;  /* 0xffffffa800ec7947 */ /* 0x000fea000383ffff */
.L_x_88:
[----:B------:R-:W-:-:S07]  /*9c70*/  MOV R0, UR4 ;  /* 0x0000000400007c02 */ /* 0x000fce0008000f00 */
.L_x_245:
[----:B-1----:R1:W2:Y:S02]  /*9c80*/  SYNCS.PHASECHK.TRANS64.TRYWAIT P0, [R0+URZ], R3 ;  /* 0x00000003000075a7 */ /* 0x0022a400080011ff */
[----:B--2---:R-:W-:Y:S05]  /*9c90*/  @!P0 NANOSLEEP.SYNCS 0x989680 ;  /* 0x009896800000895d */ /* 0x004fea0003900000 */
[----:B------:R-:W2:Y:S02]  /*9ca0*/  @!P0 SYNCS.PHASECHK.TRANS64 P0, [R0+URZ], R3 ;  /* 0x00000003000085a7 */ /* 0x000ea400080010ff */
[----:B--2---:R-:W-:Y:S05]  /*9cb0*/  @!P0 BRA `(.L_x_245) ;  /* 0xfffffffc00f08947 */ /* 0x004fea000383ffff */
[----:B------:R-:W-:Y:S05]  /*9cc0*/  BRA `(.L_x_246) ;  /* 0xffffffa800f87947 */ /* 0x000fea000383ffff */
.L_x_89:
[----:B------:R-:W-:-:S07]  /*9cd0*/  MOV R0, UR4 ;  /* 0x0000000400007c02 */ /* 0x000fce0008000f00 */
.L_x_247:
[----:B-1----:R1:W2:Y:S02]  /*9ce0*/  SYNCS.PHASECHK.TRANS64.TRYWAIT P0, [R0+URZ], R3 ;  /* 0x00000003000075a7 */ /* 0x0022a400080011ff */
[----:B--2---:R-:W-:Y:S05]  /*9cf0*/  @!P0 NANOSLEEP.SYNCS 0x989680 ;  /* 0x009896800000895d */ /* 0x004fea0003900000 */
[----:B------:R-:W2:Y:S02]  /*9d00*/  @!P0 SYNCS.PHASECHK.TRANS64 P0, [R0+URZ], R3 ;  /* 0x00000003000085a7 */ /* 0x000ea400080010ff */
[----:B--2---:R-:W-:Y:S05]  /*9d10*/  @!P0 BRA `(.L_x_247) ;  /* 0xfffffffc00f08947 */ /* 0x004fea000383ffff */
[----:B------:R-:W-:Y:S05]  /*9d20*/  BRA `(.L_x_248) ;  /* 0xffffffac00047947 */ /* 0x000fea000383ffff */
.L_x_90:
[----:B------:R-:W-:-:S07]  /*9d30*/  MOV R0, UR4 ;  /* 0x0000000400007c02 */ /* 0x000fce0008000f00 */
.L_x_249:
[----:B-1----:R1:W2:Y:S02]  /*9d40*/  SYNCS.PHASECHK.TRANS64.TRYWAIT P0, [R0+URZ], R3 ;  /* 0x00000003000075a7 */ /* 0x0022a400080011ff */
[----:B--2---:R-:W-:Y:S05]  /*9d50*/  @!P0 NANOSLEEP.SYNCS 0x989680 ;  /* 0x009896800000895d */ /* 0x004fea0003900000 */
[----:B------:R-:W2:Y:S02]  /*9d60*/  @!P0 SYNCS.PHASECHK.TRANS64 P0, [R0+URZ], R3 ;  /* 0x00000003000085a7 */ /* 0x000ea400080010ff */
[----:B--2---:R-:W-:Y:S05]  /*9d70*/  @!P0 BRA `(.L_x_249) ;  /* 0xfffffffc00f08947 */ /* 0x004fea000383ffff */
[----:B------:R-:W-:Y:S05]  /*9d80*/  BRA `(.L_x_250) ;  /* 0xffffffac00107947 */ /* 0x000fea000383ffff */
.L_x_91:
[----:B------:R-:W-:-:S07]  /*9d90*/  MOV R0, UR4 ;  /* 0x0000000400007c02 */ /* 0x000fce0008000f00 */
.L_x_251:
[----:B-1----:R1:W2:Y:S02]  /*9da0*/  SYNCS.PHASECHK.TRANS64.TRYWAIT P0, [R0+URZ], R3 ;  /* 0x00000003000075a7 */ /* 0x0022a400080011ff */
[----:B--2---:R-:W-:Y:S05]  /*9db0*/  @!P0 NANOSLEEP.SYNCS 0x989680 ;  /* 0x009896800000895d */ /* 0x004fea0003900000 */
[----:B------:R-:W2:Y:S02]  /*9dc0*/  @!P0 SYNCS.PHASECHK.TRANS64 P0, [R0+URZ], R3 ;  /* 0x00000003000085a7 */ /* 0x000ea400080010ff */
[----:B--2---:R-:W-:Y:S05]  /*9dd0*/  @!P0 BRA `(.L_x_251) ;  /* 0xfffffffc00f08947 */ /* 0x004fea000383ffff */
[----:B------:R-:W-:Y:S05]  /*9de0*/  BRA `(.L_x_252) ;  /* 0xffffffac001c7947 */ /* 0x000fea000383ffff */
.L_x_92:
[----:B------:R-:W-:-:S07]  /*9df0*/  MOV R0, UR4 ;  /* 0x0000000400007c02 */ /* 0x000fce0008000f00 */
.L_x_253:
[----:B-1----:R1:W2:Y:S02]  /*9e00*/  SYNCS.PHASECHK.TRANS64.TRYWAIT P0, [R0+URZ], R3 ;  /* 0x00000003000075a7 */ /* 0x0022a400080011ff */
[----:B--2---:R-:W-:Y:S05]  /*9e10*/  @!P0 NANOSLEEP.SYNCS 0x989680 ;  /* 0x009896800000895d */ /* 0x004fea0003900000 */
[----:B------:R-:W2:Y:S02]  /*9e20*/  @!P0 SYNCS.PHASECHK.TRANS64 P0, [R0+URZ], R3 ;  /* 0x00000003000085a7 */ /* 0x000ea400080010ff */
[----:B--2---:R-:W-:Y:S05]  /*9e30*/  @!P0 BRA `(.L_x_253) ;  /* 0xfffffffc00f08947 */ /* 0x004fea000383ffff */
[----:B------:R-:W-:Y:S05]  /*9e40*/  BRA `(.L_x_254) ;  /* 0xffffffac00287947 */ /* 0x000fea000383ffff */
.L_x_93:
[----:B------:R-:W-:-:S07]  /*9e50*/  MOV R0, UR4 ;  /* 0x0000000400007c02 */ /* 0x000fce0008000f00 */
.L_x_255:
[----:B-1----:R1:W2:Y:S02]  /*9e60*/  SYNCS.PHASECHK.TRANS64.TRYWAIT P0, [R0+URZ], R3 ;  /* 0x00000003000075a7 */ /* 0x0022a400080011ff */
[----:B--2---:R-:W-:Y:S05]  /*9e70*/  @!P0 NANOSLEEP.SYNCS 0x989680 ;  /* 0x009896800000895d */ /* 0x004fea0003900000 */
[----:B------:R-:W2:Y:S02]  /*9e80*/  @!P0 SYNCS.PHASECHK.TRANS64 P0, [R0+URZ], R3 ;  /* 0x00000003000085a7 */ /* 0x000ea400080010ff */
[----:B--2---:R-:W-:Y:S05]  /*9e90*/  @!P0 BRA `(.L_x_255) ;  /* 0xfffffffc00f08947 */ /* 0x004fea000383ffff */
[----:B------:R-:W-:Y:S05]  /*9ea0*/  BRA `(.L_x_256) ;  /* 0xffffffac00347947 */ /* 0x000fea000383ffff */
.L_x_94:
[----:B------:R-:W-:-:S07]  /*9eb0*/  MOV R0, UR4 ;  /* 0x0000000400007c02 */ /* 0x000fce0008000f00 */
.L_x_257:
[----:B-1----:R1:W2:Y:S02]  /*9ec0*/  SYNCS.PHASECHK.TRANS64.TRYWAIT P0, [R0+URZ], R3 ;  /* 0x00000003000075a7 */ /* 0x0022a400080011ff */
[----:B--2---:R-:W-:Y:S05]  /*9ed0*/  @!P0 NANOSLEEP.SYNCS 0x989680 ;  /* 0x009896800000895d */ /* 0x004fea0003900000 */
[----:B------:R-:W2:Y:S02]  /*9ee0*/  @!P0 SYNCS.PHASECHK.TRANS64 P0, [R0+URZ], R3 ;  /* 0x00000003000085a7 */ /* 0x000ea400080010ff */
[----:B--2---:R-:W-:Y:S05]  /*9ef0*/  @!P0 BRA `(.L_x_257) ;  /* 0xfffffffc00f08947 */ /* 0x004fea000383ffff */
[----:B------:R-:W-:Y:S05]  /*9f00*/  BRA `(.L_x_258) ;  /* 0xffffffac00407947 */ /* 0x000fea000383ffff */
.L_x_95:
[----:B------:R-:W-:-:S07]  /*9f10*/  MOV R0, UR4 ;  /* 0x0000000400007c02 */ /* 0x000fce0008000f00 */
.L_x_259:
[----:B-1----:R1:W2:Y:S02]  /*9f20*/  SYNCS.PHASECHK.TRANS64.TRYWAIT P0, [R0+URZ], R3 ;  /* 0x00000003000075a7 */ /* 0x0022a400080011ff */
[----:B--2---:R-:W-:Y:S05]  /*9f30*/  @!P0 NANOSLEEP.SYNCS 0x989680 ;  /* 0x009896800000895d */ /* 0x004fea0003900000 */
[----:B------:R-:W2:Y:S02]  /*9f40*/  @!P0 SYNCS.PHASECHK.TRANS64 P0, [R0+URZ], R3 ;  /* 0x00000003000085a7 */ /* 0x000ea400080010ff */
[----:B--2---:R-:W-:Y:S05]  /*9f50*/  @!P0 BRA `(.L_x_259) ;  /* 0xfffffffc00f08947 */ /* 0x004fea000383ffff */
[----:B------:R-:W-:Y:S05]  /*9f60*/  BRA `(.L_x_260) ;  /* 0xffffffac004c7947 */ /* 0x000fea000383ffff */
.L_x_96:
[----:B------:R-:W-:-:S07]  /*9f70*/  MOV R0, UR4 ;  /* 0x0000000400007c02 */ /* 0x000fce0008000f00 */
.L_x_261:
[----:B-1----:R1:W2:Y:S02]  /*9f80*/  SYNCS.PHASECHK.TRANS64.TRYWAIT P0, [R0+URZ], R3 ;  /* 0x00000003000075a7 */ /* 0x0022a400080011ff */
[----:B--2---:R-:W-:Y:S05]  /*9f90*/  @!P0 NANOSLEEP.SYNCS 0x989680 ;  /* 0x009896800000895d */ /* 0x004fea0003900000 */
[----:B------:R-:W2:Y:S02]  /*9fa0*/  @!P0 SYNCS.PHASECHK.TRANS64 P0, [R0+URZ], R3 ;  /* 0x00000003000085a7 */ /* 0x000ea400080010ff */
[----:B--2---:R-:W-:Y:S05]  /*9fb0*/  @!P0 BRA `(.L_x_261) ;  /* 0xfffffffc00f08947 */ /* 0x004fea000383ffff */
[----:B------:R-:W-:Y:S05]  /*9fc0*/  BRA `(.L_x_262) ;  /* 0xffffffac00587947 */ /* 0x000fea000383ffff */
.L_x_99:
[----:B-1----:R1:W2:Y:S02]  /*9fd0*/  SYNCS.PHASECHK.TRANS64.TRYWAIT P0, [R2+URZ+0x3e0], R4 ;  /* 0x0003e004020075a7 */ /* 0x0022a400080011ff */
[----:B--2---:R-:W-:Y:S05]  /*9fe0*/  @!P0 NANOSLEEP.SYNCS 0x989680 ;  /* 0x009896800000895d */ /* 0x004fea0003900000 */
[----:B------:R-:W2:Y:S02]  /*9ff0*/  @!P0 SYNCS.PHASECHK.TRANS64 P0, [R2+URZ+0x3e0], R4 ;  /* 0x0003e004020085a7 */ /* 0x000ea400080010ff */
[----:B--2---:R-:W-:Y:S05]  /*a000*/  @!P0 BRA `(.L_x_99) ;  /* 0xfffffffc00f08947 */ /* 0x004fea000383ffff */
[----:B------:R-:W-:Y:S05]  /*a010*/  BRA `(.L_x_263) ;  /* 0xffffffac00b47947 */ /* 0x000fea000383ffff */
.L_x_100:
[----:B------:R-:W-:-:S07]  /*a020*/  MOV R2, UR5 ;  /* 0x0000000500027c02 */ /* 0x000fce0008000f00 */
.L_x_264:
[----:B-1----:R1:W2:Y:S02]  /*a030*/  SYNCS.PHASECHK.TRANS64.TRYWAIT P0, [R2+URZ+0x390], R5 ;  /* 0x00039005020075a7 */ /* 0x0022a400080011ff */
[----:B--2---:R-:W-:Y:S05]  /*a040*/  @!P0 NANOSLEEP.SYNCS 0x989680 ;  /* 0x009896800000895d */ /* 0x004fea0003900000 */
[----:B------:R-:W2:Y:S02]  /*a050*/  @!P0 SYNCS.PHASECHK.TRANS64 P0, [R2+URZ+0x390], R5 ;  /* 0x00039005020085a7 */ /* 0x000ea400080010ff */
[----:B--2---:R-:W-:Y:S05]  /*a060*/  @!P0 BRA `(.L_x_264) ;  /* 0xfffffffc00f08947 */ /* 0x004fea000383ffff */
[----:B------:R-:W-:Y:S05]  /*a070*/  BRA `(.L_x_265) ;  /* 0xffffffac00c47947 */ /* 0x000fea000383ffff */
.L_x_101:
[----:B-1----:R1:W2:Y:S02]  /*a080*/  SYNCS.PHASECHK.TRANS64.TRYWAIT P1, [R2+URZ+0x380], R4 ;  /* 0x00038004020075a7 */ /* 0x0022a400080211ff */
[----:B--2---:R-:W-:Y:S05]  /*a090*/  @!P1 NANOSLEEP.SYNCS 0x989680 ;  /* 0x009896800000995d */ /* 0x004fea0003900000 */
[----:B------:R-:W2:Y:S02]  /*a0a0*/  @!P1 SYNCS.PHASECHK.TRANS64 P1, [R2+URZ+0x380], R4 ;  /* 0x00038004020095a7 */ /* 0x000ea400080210ff */
[----:B--2---:R-:W-:Y:S05]  /*a0b0*/  @!P1 BRA `(.L_x_101) ;  /* 0xfffffffc00f09947 */ /* 0x004fea000383ffff */
[----:B------:R-:W-:Y:S05]  /*a0c0*/  BRA `(.L_x_266) ;  /* 0xffffffac00f47947 */ /* 0x000fea000383ffff */
.L_x_104:
[----:B------:R-:W-:-:S07]  /*a0d0*/  MOV R0, UR5 ;  /* 0x0000000500007c02 */ /* 0x000fce0008000f00 */
.L_x_267:
[----:B-1----:R1:W2:Y:S02]  /*a0e0*/  SYNCS.PHASECHK.TRANS64.TRYWAIT P0, [R0+URZ+0x390], R2 ;  /* 0x00039002000075a7 */ /* 0x0022a400080011ff */
[----:B--2---:R-:W-:Y:S05]  /*a0f0*/  @!P0 NANOSLEEP.SYNCS 0x989680 ;  /* 0x009896800000895d */ /* 0x004fea0003900000 */
[----:B------:R-:W2:Y:S02]  /*a100*/  @!P0 SYNCS.PHASECHK.TRANS64 P0, [R0+URZ+0x390], R2 ;  /* 0x00039002000085a7 */ /* 0x000ea400080010ff */
[----:B--2---:R-:W-:Y:S05]  /*a110*/  @!P0 BRA `(.L_x_267) ;  /* 0xfffffffc00f08947 */ /* 0x004fea000383ffff */
[----:B------:R-:W-:Y:S05]  /*a120*/  BRA `(.L_x_103) ;  /* 0xffffffb000487947 */ /* 0x000fea000383ffff */
.L_x_111:
[----:B-1----:R1:W2:Y:S02]  /*a130*/  SYNCS.PHASECHK.TRANS64.TRYWAIT P1, [R0+URZ+0x380], R2 ;  /* 0x00038002000075a7 */ /* 0x0022a400080211ff */
[----:B--2---:R-:W-:Y:S05]  /*a140*/  @!P1 NANOSLEEP.SYNCS 0x989680 ;  /* 0x009896800000995d */ /* 0x004fea0003900000 */
[----:B------:R-:W2:Y:S02]  /*a150*/  @!P1 SYNCS.PHASECHK.TRANS64 P1, [R0+URZ+0x380], R2 ;  /* 0x00038002000095a7 */ /* 0x000ea400080210ff */
[----:B--2---:R-:W-:Y:S05]  /*a160*/  @!P1 BRA `(.L_x_111) ;  /* 0xfffffffc00f09947 */ /* 0x004fea000383ffff */
[----:B------:R-:W-:Y:S05]  /*a170*/  BRA `(.L_x_268) ;  /* 0xffffffb400a47947 */ /* 0x000fea000383ffff */
.L_x_112:
[----:B------:R-:W-:-:S07]  /*a180*/  MOV R2, UR9 ;  /* 0x0000000900027c02 */ /* 0x000fce0008000f00 */
.L_x_269:
[----:B-1----:R1:W2:Y:S02]  /*a190*/  SYNCS.PHASECHK.TRANS64.TRYWAIT P0, [R2+URZ+0x3c0], R0 ;  /* 0x0003c000020075a7 */ /* 0x0022a400080011ff */
[----:B--2---:R-:W-:Y:S05]  /*a1a0*/  @!P0 NANOSLEEP.SYNCS 0x989680 ;  /* 0x009896800000895d */ /* 0x004fea0003900000 */
[----:B------:R-:W2:Y:S02]  /*a1b0*/  @!P0 SYNCS.PHASECHK.TRANS64 P0, [R2+URZ+0x3c0], R0 ;  /* 0x0003c000020085a7 */ /* 0x000ea400080010ff */
[----:B--2---:R-:W-:Y:S05]  /*a1c0*/  @!P0 BRA `(.L_x_269) ;  /* 0xfffffffc00f08947 */ /* 0x004fea000383ffff */
[----:B------:R-:W-:Y:S05]  /*a1d0*/  BRA `(.L_x_270) ;  /* 0xffffffb400d87947 */ /* 0x000fea000383ffff */
.L_x_115:
[----:B------:R-:W-:Y:S07]  /*a1e0*/  MOV R0, UR7 ;  /* 0x0000000700007c02 */ /* 0x000fee0008000f00 */
.L_x_271:
[----:B-1----:R1:W2:Y:S02]  /*a1f0*/  SYNCS.PHASECHK.TRANS64.TRYWAIT P0, [R0+URZ], R2 ;  /* 0x00000002000075a7 */ /* 0x0022a400080011ff */
[----:B--2---:R-:W-:Y:S05]  /*a200*/  @!P0 NANOSLEEP.SYNCS 0x989680 ;  /* 0x009896800000895d */ /* 0x004fea0003900000 */
[----:B------:R-:W2:Y:S02]  /*a210*/  @!P0 SYNCS.PHASECHK.TRANS64 P0, [R0+URZ], R2 ;  /* 0x00000002000085a7 */ /* 0x000ea400080010ff */
[----:B--2---:R-:W-:Y:S05]  /*a220*/  @!P0 BRA `(.L_x_271) ;  /* 0xfffffffc00f08947 */ /* 0x004fea000383ffff */
[----:B------:R-:W-:Y:S05]  /*a230*/  BRA `(.L_x_114) ;  /* 0xffffffb800107947 */ /* 0x000fea000383ffff */
.L_x_118:
[----:B------:R-:W-:-:S07]  /*a240*/  MOV R0, UR5 ;  /* 0x0000000500007c02 */ /* 0x000fce0008000f00 */
.L_x_272:
[----:B--2---:R2:W4:Y:S02]  /*a250*/  SYNCS.PHASECHK.TRANS64.TRYWAIT P0, [R0+URZ], R2 ;  /* 0x00000002000075a7 */ /* 0x00452400080011ff */
[----:B----4-:R-:W-:Y:S05]  /*a260*/  @!P0 NANOSLEEP.SYNCS 0x989680 ;  /* 0x009896800000895d */ /* 0x010fea0003900000 */
[----:B------:R-:W4:Y:S02]  /*a270*/  @!P0 SYNCS.PHASECHK.TRANS64 P0, [R0+URZ], R2 ;  /* 0x00000002000085a7 */ /* 0x000f2400080010ff */
[----:B----4-:R-:W-:Y:S05]  /*a280*/  @!P0 BRA `(.L_x_272) ;  /* 0xfffffffc00f08947 */ /* 0x010fea000383ffff */
[----:B------:R-:W-:Y:S05]  /*a290*/  BRA `(.L_x_273) ;  /* 0xffffffb800b07947 */ /* 0x000fea000383ffff */
.L_x_119:
[----:B------:R-:W-:-:S07]  /*a2a0*/  MOV R0, UR5 ;  /* 0x0000000500007c02 */ /* 0x000fce0008000f00 */
.L_x_274:
[----:B--2---:R2:W4:Y:S02]  /*a2b0*/  SYNCS.PHASECHK.TRANS64.TRYWAIT P0, [R0+URZ], R3 ;  /* 0x00000003000075a7 */ /* 0x00452400080011ff */
[----:B----4-:R-:W-:Y:S05]  /*a2c0*/  @!P0 NANOSLEEP.SYNCS 0x989680 ;  /* 0x009896800000895d */ /* 0x010fea0003900000 */
[----:B------:R-:W4:Y:S02]  /*a2d0*/  @!P0 SYNCS.PHASECHK.TRANS64 P0, [R0+URZ], R3 ;  /* 0x00000003000085a7 */ /* 0x000f2400080010ff */
[----:B----4-:R-:W-:Y:S05]  /*a2e0*/  @!P0 BRA `(.L_x_274) ;  /* 0xfffffffc00f08947 */ /* 0x010fea000383ffff */
[----:B------:R-:W-:Y:S05]  /*a2f0*/  BRA `(.L_x_275) ;  /* 0xffffffb800bc7947 */ /* 0x000fea000383ffff */
.L_x_120:
[----:B------:R-:W-:-:S07]  /*a300*/  MOV R0, UR5 ;  /* 0x0000000500007c02 */ /* 0x000fce0008000f00 */
.L_x_276:
[----:B--2---:R2:W4:Y:S02]  /*a310*/  SYNCS.PHASECHK.TRANS64.TRYWAIT P0, [R0+URZ], R3 ;  /* 0x00000003000075a7 */ /* 0x00452400080011ff */
[----:B----4-:R-:W-:Y:S05]  /*a320*/  @!P0 NANOSLEEP.SYNCS 0x989680 ;  /* 0x009896800000895d */ /* 0x010fea0003900000 */
[----:B------:R-:W4:Y:S02]  /*a330*/  @!P0 SYNCS.PHASECHK.TRANS64 P0, [R0+URZ], R3 ;  /* 0x00000003000085a7 */ /* 0x000f2400080010ff */
[----:B----4-:R-:W-:Y:S05]  /*a340*/  @!P0 BRA `(.L_x_276) ;  /* 0xfffffffc00f08947 */ /* 0x010fea000383ffff */
[----:B------:R-:W-:Y:S05]  /*a350*/  BRA `(.L_x_277) ;  /* 0xffffffb800c87947 */ /* 0x000fea000383ffff */
.L_x_121:
[----:B--2---:R-:W-:-:S07]  /*a360*/  MOV R0, UR7 ;  /* 0x0000000700007c02 */ /* 0x004fce0008000f00 */
.L_x_278:
[----:B--2---:R2:W4:Y:S02]  /*a370*/  SYNCS.PHASECHK.TRANS64.TRYWAIT P0, [R0+URZ], R2 ;  /* 0x00000002000075a7 */ /* 0x00452400080011ff */
[----:B----4-:R-:W-:Y:S05]  /*a380*/  @!P0 NANOSLEEP.SYNCS 0x989680 ;  /* 0x009896800000895d */ /* 0x010fea0003900000 */
[----:B------:R-:W4:Y:S02]  /*a390*/  @!P0 SYNCS.PHASECHK.TRANS64 P0, [R0+URZ], R2 ;  /* 0x00000002000085a7 */ /* 0x000f2400080010ff */
[----:B----4-:R-:W-:Y:S05]  /*a3a0*/  @!P0 BRA `(.L_x_278) ;  /* 0xfffffffc00f08947 */ /* 0x010fea000383ffff */
[----:B------:R-:W-:Y:S05]  /*a3b0*/  BRA `(.L_x_279) ;  /* 0xffffffb800d47947 */ /* 0x000fea000383ffff */
.L_x_126:
[----:B---3--:R3:W1:Y:S02]  /*a3c0*/  SYNCS.PHASECHK.TRANS64.TRYWAIT P0, [R12+URZ+0x380], R0 ;  /* 0x000380000c0075a7 */ /* 0x00866400080011ff */
[----:B-1----:R-:W-:Y:S05]  /*a3d0*/  @!P0 NANOSLEEP.SYNCS 0x989680 ;  /* 0x009896800000895d */ /* 0x002fea0003900000 */
[----:B------:R-:W1:Y:S02]  /*a3e0*/  @!P0 SYNCS.PHASECHK.TRANS64 P0, [R12+URZ+0x380], R0 ;  /* 0x000380000c0085a7 */ /* 0x000e6400080010ff */
[----:B-1----:R-:W-:Y:S05]  /*a3f0*/  @!P0 BRA `(.L_x_126) ;  /* 0xfffffffc00f08947 */ /* 0x002fea000383ffff */
[----:B------:R-:W-:Y:S05]  /*a400*/  BRA `(.L_x_280) ;  /* 0xffffffbc00e47947 */ /* 0x000fea000383ffff */
.L_x_129:
[----:B-1----:R-:W-:Y:S07]  /*a410*/  MOV R0, UR19 ;  /* 0x0000001300007c02 */ /* 0x002fee0008000f00 */
.L_x_281:
[----:B-1----:R1:W2:Y:S02]  /*a420*/  SYNCS.PHASECHK.TRANS64.TRYWAIT P2, [R0+URZ+0x378], R8 ;  /* 0x00037808000075a7 */ /* 0x0022a400080411ff */
[----:B--2---:R-:W-:Y:S05]  /*a430*/  @!P2 NANOSLEEP.SYNCS 0x989680 ;  /* 0x009896800000a95d */ /* 0x004fea0003900000 */
[----:B------:R-:W2:Y:S02]  /*a440*/  @!P2 SYNCS.PHASECHK.TRANS64 P2, [R0+URZ+0x378], R8 ;  /* 0x000378080000a5a7 */ /* 0x000ea400080410ff */
[----:B--2---:R-:W-:Y:S05]  /*a450*/  @!P2 BRA `(.L_x_281) ;  /* 0xfffffffc00f0a947 */ /* 0x004fea000383ffff */
[----:B------:R-:W-:Y:S05]  /*a460*/  BRA `(.L_x_128) ;  /* 0xffffffc4002c7947 */ /* 0x000fea000383ffff */
.L_x_132:
[----:B-1----:R-:W-:Y:S07]  /*a470*/  MOV R0, UR19 ;  /* 0x0000001300007c02 */ /* 0x002fee0008000f00 */
.L_x_282:
[----:B-1----:R1:W2:Y:S02]  /*a480*/  SYNCS.PHASECHK.TRANS64.TRYWAIT P0, [R0+URZ+0x368], R6 ;  /* 0x00036806000075a7 */ /* 0x0022a400080011ff */
[----:B--2---:R-:W-:Y:S05]  /*a490*/  @!P0 NANOSLEEP.SYNCS 0x989680 ;  /* 0x009896800000895d */ /* 0x004fea0003900000 */
[----:B------:R-:W2:Y:S02]  /*a4a0*/  @!P0 SYNCS.PHASECHK.TRANS64 P0, [R0+URZ+0x368], R6 ;  /* 0x00036806000085a7 */ /* 0x000ea400080010ff */
[----:B--2---:R-:W-:Y:S05]  /*a4b0*/  @!P0 BRA `(.L_x_282) ;  /* 0xfffffffc00f08947 */ /* 0x004fea000383ffff */
[----:B------:R-:W-:Y:S05]  /*a4c0*/  BRA `(.L_x_283) ;  /* 0xffffffc400787947 */ /* 0x000fea000383ffff */
.L_x_135:
[----:B---3--:R3:W1:Y:S02]  /*a4d0*/  SYNCS.PHASECHK.TRANS64.TRYWAIT P0, [R3+URZ+0x380], R0 ;  /* 0x00038000030075a7 */ /* 0x00866400080011ff */
[----:B-1----:R-:W-:Y:S05]  /*a4e0*/  @!P0 NANOSLEEP.SYNCS 0x989680 ;  /* 0x009896800000895d */ /* 0x002fea0003900000 */
[----:B------:R-:W1:Y:S02]  /*a4f0*/  @!P0 SYNCS.PHASECHK.TRANS64 P0, [R3+URZ+0x380], R0 ;  /* 0x00038000030085a7 */ /* 0x000e6400080010ff */
[----:B-1----:R-:W-:Y:S05]  /*a500*/  @!P0 BRA `(.L_x_135) ;  /* 0xfffffffc00f08947 */ /* 0x002fea000383ffff */
[----:B------:R-:W-:Y:S05]  /*a510*/  BRA `(.L_x_284) ;  /* 0xffffffc800c47947 */ /* 0x000fea000383ffff */
.L_x_146:
[----:B-1----:R-:W-:Y:S04]  /*a520*/  MOV R0, UR57 ;  /* 0x0000003900007c02 */ /* 0x002fe80008000f00 */
[----:B------:R1:W2:Y:S03]  /*a530*/  SYNCS.PHASECHK.TRANS64.TRYWAIT P1, [R0+URZ+0x360], R4 ;  /* 0x00036004000075a7 */ /* 0x0002a600080211ff */
[----:B--2---:R-:W-:Y:S05]  /*a540*/  @!P1 NANOSLEEP.SYNCS 0x989680 ;  /* 0x009896800000995d */ /* 0x004fea0003900000 */
[----:B------:R-:W2:Y:S02]  /*a550*/  @!P1 SYNCS.PHASECHK.TRANS64 P1, [R0+URZ+0x360], R4 ;  /* 0x00036004000095a7 */ /* 0x000ea400080210ff */
[----:B--2---:R-:W-:Y:S05]  /*a560*/  @!P1 BRA `(.L_x_146) ;  /* 0xfffffffc00ec9947 */ /* 0x004fea000383ffff */
[----:B------:R-:W-:Y:S05]  /*a570*/  BRA `(.L_x_145) ;  /* 0xffffffd400e87947 */ /* 0x000fea000383ffff */
.L_x_148:
[----:B------:R1:W1:Y:S02]  /*a580*/  SYNCS.PHASECHK.TRANS64.TRYWAIT P1, [R22+URZ+0x3a0], R3 ;  /* 0x0003a003160075a7 */ /* 0x00026400080211ff */
[----:B-1----:R-:W-:Y:S05]  /*a590*/  @!P1 NANOSLEEP.SYNCS 0x989680 ;  /* 0x009896800000995d */ /* 0x002fea0003900000 */
[----:B------:R-:W1:Y:S02]  /*a5a0*/  @!P1 SYNCS.PHASECHK.TRANS64 P1, [R22+URZ+0x3a0], R3 ;  /* 0x0003a003160095a7 */ /* 0x000e6400080210ff */
[----:B-1----:R-:W-:Y:S05]  /*a5b0*/  @!P1 BRA `(.L_x_148) ;  /* 0xfffffffc00f09947 */ /* 0x002fea000383ffff */
[----:B------:R-:W-:Y:S05]  /*a5c0*/  BRA `(.L_x_147) ;  /* 0xffffffd800247947 */ /* 0x000fea000383ffff */
        .weak           $__internal_0_$__cuda_sm10x_tcgen05_guardrail_trap_col_being_dealloced_not_returned_by_alloc
        .type           $__internal_0_$__cuda_sm10x_tcgen05_guardrail_trap_col_being_dealloced_not_returned_by_alloc,@function
        .size           $__internal_0_$__cuda_sm10x_tcgen05_guardrail_trap_col_being_dealloced_not_returned_by_alloc,($__internal_1_$__cuda_sm10x_tcgen05_guardrail_trap_phase_invalid_during_alloc - $__internal_0_$__cuda_sm10x_tcgen05_guardrail_trap_col_being_dealloced_not_returned_by_alloc)
$__internal_0_$__cuda_sm10x_tcgen05_guardrail_trap_col_being_dealloced_not_returned_by_alloc:
[----:B------:R-:W-:Y:S05]  /*a5d0*/  BPT.TRAP 0x1 ;  /* 0x000000040000795c */ /* 0x000fea0000300000 */
[----:B------:R-:W-:-:S04]  /*a5e0*/  HFMA2 R3, -RZ, RZ, 0, 0 ;  /* 0x00000000ff037431 */ /* 0x000fc800000001ff */
[----:B------:R-:W-:Y:S05]  /*a5f0*/  RET.REL.NODEC R2 `(_ZN7cutlass13device_kernelINS_4gemm6kernel13GemmUniversalIN4cute5tupleIJiiiiEEENS1_10collective13CollectiveMmaINS1_35MainloopSm100TmaUmmaWarpSpecializedILi54ELi2ELi4ENS5_IJNS4_1CILi4EEESB_NSA_ILi1EEEEEEEENS5_IJNSA_ILi64EEESF_NSA_ILi32EEEEEENS_12float_e4m3_tENS5_IJlSC_lEEESI_SJ_NS4_8TiledMMAINS4_8MMA_AtomIJNS4_10MMA_TraitsINS4_19SM100_MMA_F8F6F4_SSEJSI_SI_fSF_SF_NS4_17integral_constantINS4_4UMMA5MajorELSQ_0EEESR_NSO_INSP_7ScaleInELSS_0EEEST_EEEEEENS4_6LayoutINS5_IJSC_SC_SC_EEENS5_IJNSA_ILi0EEESY_SY_EEEEENS5_IJNS4_10UnderscoreES11_S11_EEEEENS4_23SM90_TMA_LOAD_MULTICASTENS4_14ComposedLayoutINS4_7SwizzleILi1ELi4ELi3EEENS4_18smem_ptr_flag_bitsILi8EEENSW_INS5_IJNSA_ILi8EEESG_EEENS5_IJSG_SC_EEEEEEEvNS4_8identityES14_S1E_vS1F_EENS_8epilogue10collective18CollectiveEpilogueINS1H_23Sm100TmaWarpSpecializedILi1ELi1ELi32ELb0ELb0EEEJSH_NS5_IJNSW_ISF_SC_EES1M_EEESI_SJ_SI_SJ_NS1H_6fusion15FusionCallbacksIS1L_NS1O_17LinearCombinationISI_fSI_fLNS_15FloatRoundStyleE2EEESH_S1N_JEEENS4_5SM1004TMEM4LOAD26SM100_TMEM_LOAD_16dp32b32xENS4_13SM90_TMA_LOADENS15_INS16_ILi2ELi4ELi3EEES19_NSW_INS5_IJS1A_SF_EEENS5_IJSF_SC_EEEEEEENS4_39AutoVectorizingCopyWithAssumedAlignmentILi128EEENS4_14SM90_TMA_STOREES23_S25_S25_EEEvvEEEEvNT_6ParamsE) ;  /* 0xffffff5802807950 */ /* 0x000fea0003c3ffff */
        .weak           $__internal_1_$__cuda_sm10x_tcgen05_guardrail_trap_phase_invalid_during_alloc
        .type           $__internal_1_$__cuda_sm10x_tcgen05_guardrail_trap_phase_invalid_during_alloc,@function
        .size           $__internal_1_$__cuda_sm10x_tcgen05_guardrail_trap_phase_invalid_during_alloc,($__internal_2_$__cuda_sm10x_tcgen05_guardrail_trap_unallocated_columns_being_dealloced - $__internal_1_$__cuda_sm10x_tcgen05_guardrail_trap_phase_invalid_during_alloc)
$__internal_1_$__cuda_sm10x_tcgen05_guardrail_trap_phase_invalid_during_alloc:
[----:B------:R-:W-:Y:S05]  /*a600*/  BPT.TRAP 0x1 ;  /* 0x000000040000795c */ /* 0x000fea0000300000 */
[----:B------:R-:W-:-:S04]  /*a610*/  MOV R5, 0x0 ;  /* 0x0000000000057802 */ /* 0x000fc80000000f00 */
[----:B------:R-:W-:Y:S05]  /*a620*/  RET.REL.NODEC R4 `(_ZN7cutlass13device_kernelINS_4gemm6kernel13GemmUniversalIN4cute5tupleIJiiiiEEENS1_10collective13CollectiveMmaINS1_35MainloopSm100TmaUmmaWarpSpecializedILi54ELi2ELi4ENS5_IJNS4_1CILi4EEESB_NSA_ILi1EEEEEEEENS5_IJNSA_ILi64EEESF_NSA_ILi32EEEEEENS_12float_e4m3_tENS5_IJlSC_lEEESI_SJ_NS4_8TiledMMAINS4_8MMA_AtomIJNS4_10MMA_TraitsINS4_19SM100_MMA_F8F6F4_SSEJSI_SI_fSF_SF_NS4_17integral_constantINS4_4UMMA5MajorELSQ_0EEESR_NSO_INSP_7ScaleInELSS_0EEEST_EEEEEENS4_6LayoutINS5_IJSC_SC_SC_EEENS5_IJNSA_ILi0EEESY_SY_EEEEENS5_IJNS4_10UnderscoreES11_S11_EEEEENS4_23SM90_TMA_LOAD_MULTICASTENS4_14ComposedLayoutINS4_7SwizzleILi1ELi4ELi3EEENS4_18smem_ptr_flag_bitsILi8EEENSW_INS5_IJNSA_ILi8EEESG_EEENS5_IJSG_SC_EEEEEEEvNS4_8identityES14_S1E_vS1F_EENS_8epilogue10collective18CollectiveEpilogueINS1H_23Sm100TmaWarpSpecializedILi1ELi1ELi32ELb0ELb0EEEJSH_NS5_IJNSW_ISF_SC_EES1M_EEESI_SJ_SI_SJ_NS1H_6fusion15FusionCallbacksIS1L_NS1O_17LinearCombinationISI_fSI_fLNS_15FloatRoundStyleE2EEESH_S1N_JEEENS4_5SM1004TMEM4LOAD26SM100_TMEM_LOAD_16dp32b32xENS4_13SM90_TMA_LOADENS15_INS16_ILi2ELi4ELi3EEES19_NSW_INS5_IJS1A_SF_EEENS5_IJSF_SC_EEEEEEENS4_39AutoVectorizingCopyWithAssumedAlignmentILi128EEENS4_14SM90_TMA_STOREES23_S25_S25_EEEvvEEEEvNT_6ParamsE) ;  /* 0xffffff5804747950 */ /* 0x000fea0003c3ffff */
        .weak           $__internal_2_$__cuda_sm10x_tcgen05_guardrail_trap_unallocated_columns_being_dealloced
        .type           $__internal_2_$__cuda_sm10x_tcgen05_guardrail_trap_unallocated_columns_being_dealloced,@function
        .size           $__internal_2_$__cuda_sm10x_tcgen05_guardrail_trap_unallocated_columns_being_dealloced,(.L_x_286 - $__internal_2_$__cuda_sm10x_tcgen05_guardrail_trap_unallocated_columns_being_dealloced)
$__internal_2_$__cuda_sm10x_tcgen05_guardrail_trap_unallocated_columns_being_dealloced:
[----:B------:R-:W-:Y:S05]  /*a630*/  BPT.TRAP 0x1 ;  /* 0x000000040000795c */ /* 0x000fea0000300000 */
[----:B------:R-:W-:-:S04]  /*a640*/  HFMA2 R3, -RZ, RZ, 0, 0 ;  /* 0x00000000ff037431 */ /* 0x000fc800000001ff */
[----:B------:R-:W-:Y:S05]  /*a650*/  RET.REL.NODEC R2 `(_ZN7cutlass13device_kernelINS_4gemm6kernel13GemmUniversalIN4cute5tupleIJiiiiEEENS1_10collective13CollectiveMmaINS1_35MainloopSm100TmaUmmaWarpSpecializedILi54ELi2ELi4ENS5_IJNS4_1CILi4EEESB_NSA_ILi1EEEEEEEENS5_IJNSA_ILi64EEESF_NSA_ILi32EEEEEENS_12float_e4m3_tENS5_IJlSC_lEEESI_SJ_NS4_8TiledMMAINS4_8MMA_AtomIJNS4_10MMA_TraitsINS4_19SM100_MMA_F8F6F4_SSEJSI_SI_fSF_SF_NS4_17integral_constantINS4_4UMMA5MajorELSQ_0EEESR_NSO_INSP_7ScaleInELSS_0EEEST_EEEEEENS4_6LayoutINS5_IJSC_SC_SC_EEENS5_IJNSA_ILi0EEESY_SY_EEEEENS5_IJNS4_10UnderscoreES11_S11_EEEEENS4_23SM90_TMA_LOAD_MULTICASTENS4_14ComposedLayoutINS4_7SwizzleILi1ELi4ELi3EEENS4_18smem_ptr_flag_bitsILi8EEENSW_INS5_IJNSA_ILi8EEESG_EEENS5_IJSG_SC_EEEEEEEvNS4_8identityES14_S1E_vS1F_EENS_8epilogue10collective18CollectiveEpilogueINS1H_23Sm100TmaWarpSpecializedILi1ELi1ELi32ELb0ELb0EEEJSH_NS5_IJNSW_ISF_SC_EES1M_EEESI_SJ_SI_SJ_NS1H_6fusion15FusionCallbacksIS1L_NS1O_17LinearCombinationISI_fSI_fLNS_15FloatRoundStyleE2EEESH_S1N_JEEENS4_5SM1004TMEM4LOAD26SM100_TMEM_LOAD_16dp32b32xENS4_13SM90_TMA_LOADENS15_INS16_ILi2ELi4ELi3EEES19_NSW_INS5_IJS1A_SF_EEENS5_IJSF_SC_EEEEEEENS4_39AutoVectorizingCopyWithAssumedAlignmentILi128EEENS4_14SM90_TMA_STOREES23_S25_S25_EEEvvEEEEvNT_6ParamsE) ;  /* 0xffffff5802687950 */ /* 0x000fea0003c3ffff */
.L_x_285:
[----:B------:R-:W-:-:S00]  /*a660*/  BRA `(.L_x_285) ;  /* 0xfffffffc00fc7947 */ /* 0x000fc0000383ffff */
[----:B------:R-:W-:-:S00]  /*a670*/  NOP ;  /* 0x0000000000007918 */ /* 0x000fc00000000000 */
        /* <DEDUP_REMOVED lines=8> */
.L_x_286:


//--------------------- .nv.global.init           --------------------------
	.section	.nv.global.init,"aw",@progbits
.nv.global.init:
	.type		$str$27,@object
	.size		$str$27,($str$28 - $str$27)
$str$27:
        /*0000*/ 	.byte	0x28, 0x61, 0x64, 0x64, 0x72, 0x65, 0x73, 0x73, 0x20, 0x26, 0x20, 0x6d, 0x61, 0x73, 0x6b, 0x29
        /*0010*/ 	.byte	0x20, 0x3d, 0x3d, 0x20, 0x30, 0x00
	.type		$str$28,@object
	.size		$str$28,($str$26 - $str$28)
$str$28:
        /*0016*/ 	.byte	0x2f, 0x74, 0x6d, 0x70, 0x2f, 0x63, 0x75, 0x74, 0x6c, 0x61, 0x73, 0x73, 0x5f, 0x73, 0x77, 0x65
        /*0026*/ 	.byte	0x65, 0x70, 0x5f, 0x73, 0x72, 0x63, 0x2f, 0x69, 0x6e, 0x63, 0x6c, 0x75, 0x64, 0x65, 0x2f, 0x63
        /*0036*/ 	.byte	0x75, 0x74, 0x65, 0x2f, 0x70, 0x6f, 0x69, 0x6e, 0x74, 0x65, 0x72, 0x5f, 0x66, 0x6c, 0x61, 0x67
        /*0046*/ 	.byte	0x67, 0x65, 0x64, 0x2e, 0x68, 0x70, 0x70, 0x00
	.type		$str$26,@object
	.size		$str$26,($str$25 - $str$26)
$str$26:
        /*004e*/ 	.byte	0x2f, 0x74, 0x6d, 0x70, 0x2f, 0x63, 0x75, 0x74, 0x6c, 0x61, 0x73, 0x73, 0x5f, 0x73, 0x77, 0x65
        /*005e*/ 	.byte	0x65, 0x70, 0x5f, 0x73, 0x72, 0x63, 0x2f, 0x69, 0x6e, 0x63, 0x6c, 0x75, 0x64, 0x65, 0x2f, 0x63
        /*006e*/ 	.byte	0x75, 0x74, 0x65, 0x2f, 0x61, 0x74, 0x6f, 0x6d, 0x2f, 0x63, 0x6f, 0x70, 0x79, 0x5f, 0x74, 0x72
        /*007e*/ 	.byte	0x61, 0x69, 0x74, 0x73, 0x5f, 0x73, 0x6d, 0x31, 0x30, 0x30, 0x2e, 0x68, 0x70, 0x70, 0x00
	.type		$str$25,@object
	.size		$str$25,(__unnamed_1 - $str$25)
$str$25:
        /*008d*/ 	.byte	0x28, 0x28, 0x75, 0x69, 0x6e, 0x74, 0x33, 0x32, 0x5f, 0x74, 0x28, 0x74, 0x68, 0x72, 0x65, 0x61
        /*009d*/ 	.byte	0x64, 0x49, 0x64, 0x78, 0x2e, 0x78, 0x29, 0x20, 0x2f, 0x20, 0x33, 0x32, 0x29, 0x20, 0x25, 0x20
        /*00ad*/ 	.byte	0x34, 0x29, 0x20, 0x3d, 0x3d, 0x20, 0x28, 0x28, 0x28, 0x74, 0x6d, 0x65, 0x6d, 0x5f, 0x61, 0x64
        /*00bd*/ 	.byte	0x64, 0x72, 0x20, 0x3e, 0x3e, 0x20, 0x31, 0x36, 0x29, 0x20, 0x2f, 0x20, 0x33, 0x32, 0x29, 0x20
        /*00cd*/ 	.byte	0x25, 0x20, 0x34, 0x29, 0x00
	.type		__unnamed_1,@object
	.size		__unnamed_1,(__unnamed_2 - __unnamed_1)
__unnamed_1:
        /*00d2*/ 	.byte	0x61, 0x75, 0x74, 0x6f, 0x20, 0x63, 0x75, 0x74, 0x65, 0x3a, 0x3a, 0x61, 0x73, 0x5f, 0x70, 0x6f
        /* <DEDUP_REMOVED lines=24> */
        /*0262*/ 	.byte	0x3c, 0x34, 0x30, 0x39, 0x36, 0x3e, 0x3e, 0x3e, 0x3e, 0x5d, 0x00
	.type		__unnamed_2,@object
	.size		__unnamed_2,(.L_2 - __unnamed_2)
__unnamed_2:
        /* <DEDUP_REMOVED lines=40> */
        /*04ed*/ 	.byte	0x74, 0x65, 0x3a, 0x3a, 0x43, 0x3c, 0x30, 0x3e, 0x3e, 0x3e, 0x3e, 0x5d, 0x00
.L_2:


//--------------------- .nv.shared._ZN7cutlass13device_kernelINS_4gemm6kernel13GemmUniversalIN4cute5tupleIJiiiiEEENS1_10collective13CollectiveMmaINS1_35MainloopSm100TmaUmmaWarpSpecializedILi54ELi2ELi4ENS5_IJNS4_1CILi4EEESB_NSA_ILi1EEEEEEEENS5_IJNSA_ILi64EEESF_NSA_ILi32EEEEEENS_12float_e4m3_tENS5_IJlSC_lEEESI_SJ_NS4_8TiledMMAINS4_8MMA_AtomIJNS4_10MMA_TraitsINS4_19SM100_MMA_F8F6F4_SSEJSI_SI_fSF_SF_NS4_17integral_constantINS4_4UMMA5MajorELSQ_0EEESR_NSO_INSP_7ScaleInELSS_0EEEST_EEEEEENS4_6LayoutINS5_IJSC_SC_SC_EEENS5_IJNSA_ILi0EEESY_SY_EEEEENS5_IJNS4_10UnderscoreES11_S11_EEEEENS4_23SM90_TMA_LOAD_MULTICASTENS4_14ComposedLayoutINS4_7SwizzleILi1ELi4ELi3EEENS4_18smem_ptr_flag_bitsILi8EEENSW_INS5_IJNSA_ILi8EEESG_EEENS5_IJSG_SC_EEEEEEEvNS4_8identityES14_S1E_vS1F_EENS_8epilogue10collective18CollectiveEpilogueINS1H_23Sm100TmaWarpSpecializedILi1ELi1ELi32ELb0ELb0EEEJSH_NS5_IJNSW_ISF_SC_EES1M_EEESI_SJ_SI_SJ_NS1H_6fusion15FusionCallbacksIS1L_NS1O_17LinearCombinationISI_fSI_fLNS_15FloatRoundStyleE2EEESH_S1N_JEEENS4_5SM1004TMEM4LOAD26SM100_TMEM_LOAD_16dp32b32xENS4_13SM90_TMA_LOADENS15_INS16_ILi2ELi4ELi3EEES19_NSW_INS5_IJS1A_SF_EEENS5_IJSF_SC_EEEEEEENS4_39AutoVectorizingCopyWithAssumedAlignmentILi128EEENS4_14SM90_TMA_STOREES23_S25_S25_EEEvvEEEEvNT_6ParamsE --------------------------
	.section	.nv.shared._ZN7cutlass13device_kernelINS_4gemm6kernel13GemmUniversalIN4cute5tupleIJiiiiEEENS1_10collective13CollectiveMmaINS1_35MainloopSm100TmaUmmaWarpSpecializedILi54ELi2ELi4ENS5_IJNS4_1CILi4EEESB_NSA_ILi1EEEEEEEENS5_IJNSA_ILi64EEESF_NSA_ILi32EEEEEENS_12float_e4m3_tENS5_IJlSC_lEEESI_SJ_NS4_8TiledMMAINS4_8MMA_AtomIJNS4_10MMA_TraitsINS4_19SM100_MMA_F8F6F4_SSEJSI_SI_fSF_SF_NS4_17integral_constantINS4_4UMMA5MajorELSQ_0EEESR_NSO_INSP_7ScaleInELSS_0EEEST_EEEEEENS4_6LayoutINS5_IJSC_SC_SC_EEENS5_IJNSA_ILi0EEESY_SY_EEEEENS5_IJNS4_10UnderscoreES11_S11_EEEEENS4_23SM90_TMA_LOAD_MULTICASTENS4_14ComposedLayoutINS4_7SwizzleILi1ELi4ELi3EEENS4_18smem_ptr_flag_bitsILi8EEENSW_INS5_IJNSA_ILi8EEESG_EEENS5_IJSG_SC_EEEEEEEvNS4_8identityES14_S1E_vS1F_EENS_8epilogue10collective18CollectiveEpilogueINS1H_23Sm100TmaWarpSpecializedILi1ELi1ELi32ELb0ELb0EEEJSH_NS5_IJNSW_ISF_SC_EES1M_EEESI_SJ_SI_SJ_NS1H_6fusion15FusionCallbacksIS1L_NS1O_17LinearCombinationISI_fSI_fLNS_15FloatRoundStyleE2EEESH_S1N_JEEENS4_5SM1004TMEM4LOAD26SM100_TMEM_LOAD_16dp32b32xENS4_13SM90_TMA_LOADENS15_INS16_ILi2ELi4ELi3EEES19_NSW_INS5_IJS1A_SF_EEENS5_IJSF_SC_EEEEEEENS4_39AutoVectorizingCopyWithAssumedAlignmentILi128EEENS4_14SM90_TMA_STOREES23_S25_S25_EEEvvEEEEvNT_6ParamsE,"aw",@nobits
	.sectionflags	@""
	.align	16
	.zero		1024


//--------------------- .nv.shared.reserved.0     --------------------------
	.section	.nv.shared.reserved.0,"aw",@nobits
	.weak		__nv_reservedSMEM_offset_0_alias
	.size		__nv_reservedSMEM_offset_0_alias, 0, 64
	.other		__nv_reservedSMEM_offset_0_alias,@"STO_CUDA_RESERVED_SHARED STV_DEFAULT"
__nv_reservedSMEM_offset_0_alias:
	.zero		0
.nv.shared.reserved.0:
	.zero		64
	.weak		__nv_reservedSMEM_tcgen05_partition
	.type		__nv_reservedSMEM_tcgen05_partition,@object
	.size		__nv_reservedSMEM_tcgen05_partition,(.L_0 - __nv_reservedSMEM_tcgen05_partition)
__nv_reservedSMEM_tcgen05_partition:
	.zero		32
.L_0:


//--------------------- .nv.global                --------------------------
	.section	.nv.global,"aw",@nobits
.nv.global:
	.type		_ZN40_INTERNAL_a317e08c_4_k_cu_079c7484_301024cute1_E,@object
	.size		_ZN40_INTERNAL_a317e08c_4_k_cu_079c7484_301024cute1_E,(_ZN40_INTERNAL_a317e08c_4_k_cu_079c7484_301024cuda3std3__45__cpo6cbeginE - _ZN40_INTERNAL_a317e08c_4_k_cu_079c7484_301024cute1_E)
_ZN40_INTERNAL_a317e08c_4_k_cu_079c7484_301024cute1_E:
	.zero		1
	.type		_ZN40_INTERNAL_a317e08c_4_k_cu_079c7484_301024cuda3std3__45__cpo6cbeginE,@object
	.size		_ZN40_INTERNAL_a317e08c_4_k_cu_079c7484_301024cuda3std3__45__cpo6cbeginE,(_ZN40_INTERNAL_a317e08c_4_k_cu_079c7484_301024cuda3std3__48in_placeE - _ZN40_INTERNAL_a317e08c_4_k_cu_079c7484_301024cuda3std3__45__cpo6cbeginE)
_ZN40_INTERNAL_a317e08c_4_k_cu_079c7484_301024cuda3std3__45__cpo6cbeginE:
	.zero		1
	.type		_ZN40_INTERNAL_a317e08c_4_k_cu_079c7484_301024cuda3std3__48in_placeE,@object
	.size		_ZN40_INTERNAL_a317e08c_4_k_cu_079c7484_301024cuda3std3__48in_placeE,(_ZN40_INTERNAL_a317e08c_4_k_cu_079c7484_301024cuda3std6ranges3__45__cpo9iter_moveE - _ZN40_INTERNAL_a317e08c_4_k_cu_079c7484_301024cuda3std3__48in_placeE)
_ZN40_INTERNAL_a317e08c_4_k_cu_079c7484_301024cuda3std3__48in_placeE:
	.zero		1
	.type		_ZN40_INTERNAL_a317e08c_4_k_cu_079c7484_301024cuda3std6ranges3__45__cpo9iter_moveE,@object
	.size		_ZN40_INTERNAL_a317e08c_4_k_cu_079c7484_301024cuda3std6ranges3__45__cpo9iter_moveE,(_ZN40_INTERNAL_a317e08c_4_k_cu_079c7484_301024cuda3std3__45__cpo5beginE - _ZN40_INTERNAL_a317e08c_4_k_cu_079c7484_301024cuda3std6ranges3__45__cpo9iter_moveE)
_ZN40_INTERNAL_a317e08c_4_k_cu_079c7484_301024cuda3std6ranges3__45__cpo9iter_moveE:
	.zero		1
	.type		_ZN40_INTERNAL_a317e08c_4_k_cu_079c7484_301024cuda3std3__45__cpo5beginE,@object
	.size		_ZN40_INTERNAL_a317e08c_4_k_cu_079c7484_301024cuda3std3__45__cpo5beginE,(_ZN40_INTERNAL_a317e08c_4_k_cu_079c7484_301024cuda3std3__442_GLOBAL__N__a317e08c_4_k_cu_079c7484_301026ignoreE - _ZN40_INTERNAL_a317e08c_4_k_cu_079c7484_301024cuda3std3__45__cpo5beginE)
_ZN40_INTERNAL_a317e08c_4_k_cu_079c7484_301024cuda3std3__45__cpo5beginE:
	.zero		1
	.type		_ZN40_INTERNAL_a317e08c_4_k_cu_079c7484_301024cuda3std3__442_GLOBAL__N__a317e08c_4_k_cu_079c7484_301026ignoreE,@object
	.size		_ZN40_INTERNAL_a317e08c_4_k_cu_079c7484_301024cuda3std3__442_GLOBAL__N__a317e08c_4_k_cu_079c7484_301026ignoreE,(_ZN40_INTERNAL_a317e08c_4_k_cu_079c7484_301024cute7productE - _ZN40_INTERNAL_a317e08c_4_k_cu_079c7484_301024cuda3std3__442_GLOBAL__N__a317e08c_4_k_cu_079c7484_301026ignoreE)
_ZN40_INTERNAL_a317e08c_4_k_cu_079c7484_301024cuda3std3__442_GLOBAL__N__a317e08c_4_k_cu_079c7484_301026ignoreE:
	.zero		1
	.type		_ZN40_INTERNAL_a317e08c_4_k_cu_079c7484_301024cute7productE,@object
	.size		_ZN40_INTERNAL_a317e08c_4_k_cu_079c7484_301024cute7productE,(_ZN40_INTERNAL_a317e08c_4_k_cu_079c7484_301024cuda3std3__45__cpo3endE - _ZN40_INTERNAL_a317e08c_4_k_cu_079c7484_301024cute7productE)
_ZN40_INTERNAL_a317e08c_4_k_cu_079c7484_301024cute7productE:
	.zero		1
	.type		_ZN40_INTERNAL_a317e08c_4_k_cu_079c7484_301024cuda3std3__45__cpo3endE,@object
	.size		_ZN40_INTERNAL_a317e08c_4_k_cu_079c7484_301024cuda3std3__45__cpo3endE,(_ZN40_INTERNAL_a317e08c_4_k_cu_079c7484_301024cuda3std3__419piecewise_constructE - _ZN40_INTERNAL_a317e08c_4_k_cu_079c7484_301024cuda3std3__45__cpo3endE)
_ZN40_INTERNAL_a317e08c_4_k_cu_079c7484_301024cuda3std3__45__cpo3endE:
	.zero		1
	.type		_ZN40_INTERNAL_a317e08c_4_k_cu_079c7484_301024cuda3std3__419piecewise_constructE,@object
	.size		_ZN40_INTERNAL_a317e08c_4_k_cu_079c7484_301024cuda3std3__419piecewise_constructE,(_ZN40_INTERNAL_a317e08c_4_k_cu_079c7484_301024cuda3std3__45__cpo4cendE - _ZN40_INTERNAL_a317e08c_4_k_cu_079c7484_301024cuda3std3__419piecewise_constructE)
_ZN40_INTERNAL_a317e08c_4_k_cu_079c7484_301024cuda3std3__419piecewise_constructE:
	.zero		1
	.type		_ZN40_INTERNAL_a317e08c_4_k_cu_079c7484_301024cuda3std3__45__cpo4cendE,@object
	.size		_ZN40_INTERNAL_a317e08c_4_k_cu_079c7484_301024cuda3std3__45__cpo4cendE,(_ZN40_INTERNAL_a317e08c_4_k_cu_079c7484_301024cuda3std6ranges3__45__cpo4swapE - _ZN40_INTERNAL_a317e08c_4_k_cu_079c7484_301024cuda3std3__45__cpo4cendE)
_ZN40_INTERNAL_a317e08c_4_k_cu_079c7484_301024cuda3std3__45__cpo4cendE:
	.zero		1
	.type		_ZN40_INTERNAL_a317e08c_4_k_cu_079c7484_301024cuda3std6ranges3__45__cpo4swapE,@object
	.size		_ZN40_INTERNAL_a317e08c_4_k_cu_079c7484_301024cuda3std6ranges3__45__cpo4swapE,(.L_10 - _ZN40_INTERNAL_a317e08c_4_k_cu_079c7484_301024cuda3std6ranges3__45__cpo4swapE)
_ZN40_INTERNAL_a317e08c_4_k_cu_079c7484_301024cuda3std6ranges3__45__cpo4swapE:
	.zero		1
.L_10:


//--------------------- .nv.constant0._ZN7cutlass13device_kernelINS_4gemm6kernel13GemmUniversalIN4cute5tupleIJiiiiEEENS1_10collective13CollectiveMmaINS1_35MainloopSm100TmaUmmaWarpSpecializedILi54ELi2ELi4ENS5_IJNS4_1CILi4EEESB_NSA_ILi1EEEEEEEENS5_IJNSA_ILi64EEESF_NSA_ILi32EEEEEENS_12float_e4m3_tENS5_IJlSC_lEEESI_SJ_NS4_8TiledMMAINS4_8MMA_AtomIJNS4_10MMA_TraitsINS4_19SM100_MMA_F8F6F4_SSEJSI_SI_fSF_SF_NS4_17integral_constantINS4_4UMMA5MajorELSQ_0EEESR_NSO_INSP_7ScaleInELSS_0EEEST_EEEEEENS4_6LayoutINS5_IJSC_SC_SC_EEENS5_IJNSA_ILi0EEESY_SY_EEEEENS5_IJNS4_10UnderscoreES11_S11_EEEEENS4_23SM90_TMA_LOAD_MULTICASTENS4_14ComposedLayoutINS4_7SwizzleILi1ELi4ELi3EEENS4_18smem_ptr_flag_bitsILi8EEENSW_INS5_IJNSA_ILi8EEESG_EEENS5_IJSG_SC_EEEEEEEvNS4_8identityES14_S1E_vS1F_EENS_8epilogue10collective18CollectiveEpilogueINS1H_23Sm100TmaWarpSpecializedILi1ELi1ELi32ELb0ELb0EEEJSH_NS5_IJNSW_ISF_SC_EES1M_EEESI_SJ_SI_SJ_NS1H_6fusion15FusionCallbacksIS1L_NS1O_17LinearCombinationISI_fSI_fLNS_15FloatRoundStyleE2EEESH_S1N_JEEENS4_5SM1004TMEM4LOAD26SM100_TMEM_LOAD_16dp32b32xENS4_13SM90_TMA_LOADENS15_INS16_ILi2ELi4ELi3EEES19_NSW_INS5_IJS1A_SF_EEENS5_IJSF_SC_EEEEEEENS4_39AutoVectorizingCopyWithAssumedAlignmentILi128EEENS4_14SM90_TMA_STOREES23_S25_S25_EEEvvEEEEvNT_6ParamsE --------------------------
	.section	.nv.constant0._ZN7cutlass13device_kernelINS_4gemm6kernel13GemmUniversalIN4cute5tupleIJiiiiEEENS1_10collective13CollectiveMmaINS1_35MainloopSm100TmaUmmaWarpSpecializedILi54ELi2ELi4ENS5_IJNS4_1CILi4EEESB_NSA_ILi1EEEEEEEENS5_IJNSA_ILi64EEESF_NSA_ILi32EEEEEENS_12float_e4m3_tENS5_IJlSC_lEEESI_SJ_NS4_8TiledMMAINS4_8MMA_AtomIJNS4_10MMA_TraitsINS4_19SM100_MMA_F8F6F4_SSEJSI_SI_fSF_SF_NS4_17integral_constantINS4_4UMMA5MajorELSQ_0EEESR_NSO_INSP_7ScaleInELSS_0EEEST_EEEEEENS4_6LayoutINS5_IJSC_SC_SC_EEENS5_IJNSA_ILi0EEESY_SY_EEEEENS5_IJNS4_10UnderscoreES11_S11_EEEEENS4_23SM90_TMA_LOAD_MULTICASTENS4_14ComposedLayoutINS4_7SwizzleILi1ELi4ELi3EEENS4_18smem_ptr_flag_bitsILi8EEENSW_INS5_IJNSA_ILi8EEESG_EEENS5_IJSG_SC_EEEEEEEvNS4_8identityES14_S1E_vS1F_EENS_8epilogue10collective18CollectiveEpilogueINS1H_23Sm100TmaWarpSpecializedILi1ELi1ELi32ELb0ELb0EEEJSH_NS5_IJNSW_ISF_SC_EES1M_EEESI_SJ_SI_SJ_NS1H_6fusion15FusionCallbacksIS1L_NS1O_17LinearCombinationISI_fSI_fLNS_15FloatRoundStyleE2EEESH_S1N_JEEENS4_5SM1004TMEM4LOAD26SM100_TMEM_LOAD_16dp32b32xENS4_13SM90_TMA_LOADENS15_INS16_ILi2ELi4ELi3EEES19_NSW_INS5_IJS1A_SF_EEENS5_IJSF_SC_EEEEEEENS4_39AutoVectorizingCopyWithAssumedAlignmentILi128EEENS4_14SM90_TMA_STOREES23_S25_S25_EEEvvEEEEvNT_6ParamsE,"a",@progbits
	.sectionflags	@""
	.align	4
.nv.constant0._ZN7cutlass13device_kernelINS_4gemm6kernel13GemmUniversalIN4cute5tupleIJiiiiEEENS1_10collective13CollectiveMmaINS1_35MainloopSm100TmaUmmaWarpSpecializedILi54ELi2ELi4ENS5_IJNS4_1CILi4EEESB_NSA_ILi1EEEEEEEENS5_IJNSA_ILi64EEESF_NSA_ILi32EEEEEENS_12float_e4m3_tENS5_IJlSC_lEEESI_SJ_NS4_8TiledMMAINS4_8MMA_AtomIJNS4_10MMA_TraitsINS4_19SM100_MMA_F8F6F4_SSEJSI_SI_fSF_SF_NS4_17integral_constantINS4_4UMMA5MajorELSQ_0EEESR_NSO_INSP_7ScaleInELSS_0EEEST_EEEEEENS4_6LayoutINS5_IJSC_SC_SC_EEENS5_IJNSA_ILi0EEESY_SY_EEEEENS5_IJNS4_10UnderscoreES11_S11_EEEEENS4_23SM90_TMA_LOAD_MULTICASTENS4_14ComposedLayoutINS4_7SwizzleILi1ELi4ELi3EEENS4_18smem_ptr_flag_bitsILi8EEENSW_INS5_IJNSA_ILi8EEESG_EEENS5_IJSG_SC_EEEEEEEvNS4_8identityES14_S1E_vS1F_EENS_8epilogue10collective18CollectiveEpilogueINS1H_23Sm100TmaWarpSpecializedILi1ELi1ELi32ELb0ELb0EEEJSH_NS5_IJNSW_ISF_SC_EES1M_EEESI_SJ_SI_SJ_NS1H_6fusion15FusionCallbacksIS1L_NS1O_17LinearCombinationISI_fSI_fLNS_15FloatRoundStyleE2EEESH_S1N_JEEENS4_5SM1004TMEM4LOAD26SM100_TMEM_LOAD_16dp32b32xENS4_13SM90_TMA_LOADENS15_INS16_ILi2ELi4ELi3EEES19_NSW_INS5_IJS1A_SF_EEENS5_IJSF_SC_EEEEEEENS4_39AutoVectorizingCopyWithAssumedAlignmentILi128EEENS4_14SM90_TMA_STOREES23_S25_S25_EEEvvEEEEvNT_6ParamsE:
	.zero		2944


//--------------------- SYMBOLS --------------------------

	.type		.nv.reservedSmem.offset0,@object
	.size		.nv.reservedSmem.offset0,0x4
	.type		.nv.reservedSmem.cap,@object
	.size		.nv.reservedSmem.cap,0x4
	.type		__assertfail,@function
